//
// Generated by NVIDIA NVVM Compiler
//
// Compiler Build ID: CL-36424714
// Cuda compilation tools, release 13.0, V13.0.88
// Based on NVVM 20.0.0
//

.version 9.0
.target sm_100
.address_size 64

	// .globl	_Z8set_jetsP9PseudoJet
.extern .func  (.param .b32 func_retval0) vprintf
(
	.param .b64 vprintf_param_0,
	.param .b64 vprintf_param_1
)
;
.global .align 1 .b8 $str[11] = {37, 100, 32, 37, 49, 48, 46, 53, 102, 10};
.global .align 1 .b8 $str$1[8] = {37, 49, 53, 46, 56, 101, 10};

.visible .entry _Z8set_jetsP9PseudoJet(
	.param .u64 .ptr .align 1 _Z8set_jetsP9PseudoJet_param_0
)
{
	.reg .pred 	%p<24>;
	.reg .b32 	%r<37>;
	.reg .b64 	%rd<6>;
	.reg .b64 	%fd<114>;

	ld.param.u64 	%rd2, [_Z8set_jetsP9PseudoJet_param_0];
	cvta.to.global.u64 	%rd3, %rd2;
	mov.u32 	%r11, %ntid.x;
	mov.u32 	%r12, %ctaid.x;
	mov.u32 	%r13, %tid.x;
	mad.lo.s32 	%r14, %r11, %r12, %r13;
	mul.wide.s32 	%rd4, %r14, 56;
	add.s64 	%rd1, %rd3, %rd4;
	ld.global.f64 	%fd1, [%rd1];
	ld.global.f64 	%fd2, [%rd1+8];
	mul.f64 	%fd31, %fd2, %fd2;
	fma.rn.f64 	%fd3, %fd1, %fd1, %fd31;
	st.global.f64 	[%rd1+32], %fd3;
	setp.neu.f64 	%p1, %fd3, 0d0000000000000000;
	@%p1 bra 	$L__BB0_2;
	mov.b64 	%rd5, 0;
	st.global.u64 	[%rd1+40], %rd5;
	mov.f64 	%fd110, 0d0000000000000000;
	bra.uni 	$L__BB0_9;
$L__BB0_2:
	abs.f64 	%fd4, %fd1;
	abs.f64 	%fd5, %fd2;
	setp.leu.f64 	%p2, %fd5, %fd4;
	setp.gt.f64 	%p3, %fd5, %fd4;
	selp.f64 	%fd6, %fd5, %fd4, %p3;
	selp.f64 	%fd33, %fd4, %fd5, %p3;
	div.rn.f64 	%fd34, %fd33, %fd6;
	mul.f64 	%fd35, %fd34, %fd34;
	fma.rn.f64 	%fd36, %fd35, 0dBEF53E1D2A25FF7E, 0d3F2D3B63DBB65B49;
	fma.rn.f64 	%fd37, %fd36, %fd35, 0dBF5312788DDE082E;
	fma.rn.f64 	%fd38, %fd37, %fd35, 0d3F6F9690C8249315;
	fma.rn.f64 	%fd39, %fd38, %fd35, 0dBF82CF5AABC7CF0D;
	fma.rn.f64 	%fd40, %fd39, %fd35, 0d3F9162B0B2A3BFDE;
	fma.rn.f64 	%fd41, %fd40, %fd35, 0dBF9A7256FEB6FC6B;
	fma.rn.f64 	%fd42, %fd41, %fd35, 0d3FA171560CE4A489;
	fma.rn.f64 	%fd43, %fd42, %fd35, 0dBFA4F44D841450E4;
	fma.rn.f64 	%fd44, %fd43, %fd35, 0d3FA7EE3D3F36BB95;
	fma.rn.f64 	%fd45, %fd44, %fd35, 0dBFAAD32AE04A9FD1;
	fma.rn.f64 	%fd46, %fd45, %fd35, 0d3FAE17813D66954F;
	fma.rn.f64 	%fd47, %fd46, %fd35, 0dBFB11089CA9A5BCD;
	fma.rn.f64 	%fd48, %fd47, %fd35, 0d3FB3B12B2DB51738;
	fma.rn.f64 	%fd49, %fd48, %fd35, 0dBFB745D022F8DC5C;
	fma.rn.f64 	%fd50, %fd49, %fd35, 0d3FBC71C709DFE927;
	fma.rn.f64 	%fd51, %fd50, %fd35, 0dBFC2492491FA1744;
	fma.rn.f64 	%fd52, %fd51, %fd35, 0d3FC99999999840D2;
	fma.rn.f64 	%fd53, %fd52, %fd35, 0dBFD555555555544C;
	mul.f64 	%fd54, %fd35, %fd53;
	fma.rn.f64 	%fd7, %fd54, %fd34, %fd34;
	@%p2 bra 	$L__BB0_4;
	{
	.reg .b32 %temp; 
	mov.b64 	{%temp, %r16}, %fd1;
	}
	setp.lt.s32 	%p5, %r16, 0;
	neg.f64 	%fd57, %fd7;
	selp.f64 	%fd58, %fd7, %fd57, %p5;
	add.f64 	%fd108, %fd58, 0d3FF921FB54442D18;
	bra.uni 	$L__BB0_5;
$L__BB0_4:
	{
	.reg .b32 %temp; 
	mov.b64 	{%temp, %r15}, %fd1;
	}
	setp.lt.s32 	%p4, %r15, 0;
	mov.f64 	%fd55, 0d400921FB54442D18;
	sub.f64 	%fd56, %fd55, %fd7;
	selp.f64 	%fd108, %fd56, %fd7, %p4;
$L__BB0_5:
	setp.neu.f64 	%p6, %fd6, 0d0000000000000000;
	@%p6 bra 	$L__BB0_7;
	{
	.reg .b32 %temp; 
	mov.b64 	{%temp, %r18}, %fd1;
	}
	setp.lt.s32 	%p9, %r18, 0;
	selp.f64 	%fd109, 0d400921FB54442D18, 0d0000000000000000, %p9;
	bra.uni 	$L__BB0_8;
$L__BB0_7:
	setp.eq.f64 	%p7, %fd4, %fd5;
	{
	.reg .b32 %temp; 
	mov.b64 	{%temp, %r17}, %fd1;
	}
	setp.lt.s32 	%p8, %r17, 0;
	selp.f64 	%fd59, 0d4002D97C7F3321D2, 0d3FE921FB54442D18, %p8;
	selp.f64 	%fd109, %fd59, %fd108, %p7;
$L__BB0_8:
	add.rn.f64 	%fd60, %fd4, %fd5;
	setp.nan.f64 	%p10, %fd60, %fd60;
	copysign.f64 	%fd61, %fd2, %fd109;
	selp.f64 	%fd110, %fd60, %fd61, %p10;
	st.global.f64 	[%rd1+40], %fd110;
$L__BB0_9:
	setp.lt.f64 	%p11, %fd110, 0d0000000000000000;
	add.f64 	%fd62, %fd110, 0d401921FB54442D18;
	selp.f64 	%fd63, %fd62, %fd110, %p11;
	setp.ge.f64 	%p12, %fd63, 0d401921FB54442D18;
	add.f64 	%fd64, %fd63, 0dC01921FB54442D18;
	selp.f64 	%fd16, %fd64, %fd63, %p12;
	or.pred  	%p13, %p11, %p12;
	not.pred 	%p14, %p13;
	@%p14 bra 	$L__BB0_11;
	st.global.f64 	[%rd1+40], %fd16;
$L__BB0_11:
	setp.neu.f64 	%p15, %fd3, 0d0000000000000000;
	ld.global.f64 	%fd17, [%rd1+24];
	ld.global.f64 	%fd18, [%rd1+16];
	abs.f64 	%fd19, %fd18;
	setp.neu.f64 	%p16, %fd17, %fd19;
	or.pred  	%p17, %p16, %p15;
	@%p17 bra 	$L__BB0_15;
	add.f64 	%fd20, %fd19, 0d40F86A0000000000;
	setp.ltu.f64 	%p18, %fd18, 0d0000000000000000;
	@%p18 bra 	$L__BB0_14;
	st.global.f64 	[%rd1+48], %fd20;
	bra.uni 	$L__BB0_24;
$L__BB0_14:
	neg.f64 	%fd65, %fd20;
	st.global.f64 	[%rd1+48], %fd65;
	bra.uni 	$L__BB0_24;
$L__BB0_15:
	add.f64 	%fd66, %fd17, %fd18;
	sub.f64 	%fd67, %fd17, %fd18;
	mul.f64 	%fd68, %fd66, %fd67;
	sub.f64 	%fd69, %fd68, %fd3;
	max.f64 	%fd70, %fd69, 0d0000000000000000;
	add.f64 	%fd71, %fd17, %fd19;
	add.f64 	%fd72, %fd3, %fd70;
	mul.f64 	%fd73, %fd71, %fd71;
	div.rn.f64 	%fd111, %fd72, %fd73;
	{
	.reg .b32 %temp; 
	mov.b64 	{%temp, %r33}, %fd111;
	}
	{
	.reg .b32 %temp; 
	mov.b64 	{%r34, %temp}, %fd111;
	}
	setp.gt.s32 	%p19, %r33, 1048575;
	mov.b32 	%r35, -1023;
	@%p19 bra 	$L__BB0_17;
	mul.f64 	%fd111, %fd111, 0d4350000000000000;
	{
	.reg .b32 %temp; 
	mov.b64 	{%temp, %r33}, %fd111;
	}
	{
	.reg .b32 %temp; 
	mov.b64 	{%r34, %temp}, %fd111;
	}
	mov.b32 	%r35, -1077;
$L__BB0_17:
	add.s32 	%r21, %r33, -1;
	setp.gt.u32 	%p20, %r21, 2146435070;
	@%p20 bra 	$L__BB0_21;
	shr.u32 	%r24, %r33, 20;
	add.s32 	%r36, %r35, %r24;
	and.b32  	%r25, %r33, 1048575;
	or.b32  	%r26, %r25, 1072693248;
	mov.b64 	%fd112, {%r34, %r26};
	setp.lt.u32 	%p22, %r26, 1073127583;
	@%p22 bra 	$L__BB0_20;
	{
	.reg .b32 %temp; 
	mov.b64 	{%r27, %temp}, %fd112;
	}
	{
	.reg .b32 %temp; 
	mov.b64 	{%temp, %r28}, %fd112;
	}
	add.s32 	%r29, %r28, -1048576;
	mov.b64 	%fd112, {%r27, %r29};
	add.s32 	%r36, %r36, 1;
$L__BB0_20:
	add.f64 	%fd75, %fd112, 0dBFF0000000000000;
	add.f64 	%fd76, %fd112, 0d3FF0000000000000;
	rcp.approx.ftz.f64 	%fd77, %fd76;
	neg.f64 	%fd78, %fd76;
	fma.rn.f64 	%fd79, %fd78, %fd77, 0d3FF0000000000000;
	fma.rn.f64 	%fd80, %fd79, %fd79, %fd79;
	fma.rn.f64 	%fd81, %fd80, %fd77, %fd77;
	mul.f64 	%fd82, %fd75, %fd81;
	fma.rn.f64 	%fd83, %fd75, %fd81, %fd82;
	mul.f64 	%fd84, %fd83, %fd83;
	fma.rn.f64 	%fd85, %fd84, 0d3EB1380B3AE80F1E, 0d3ED0EE258B7A8B04;
	fma.rn.f64 	%fd86, %fd85, %fd84, 0d3EF3B2669F02676F;
	fma.rn.f64 	%fd87, %fd86, %fd84, 0d3F1745CBA9AB0956;
	fma.rn.f64 	%fd88, %fd87, %fd84, 0d3F3C71C72D1B5154;
	fma.rn.f64 	%fd89, %fd88, %fd84, 0d3F624924923BE72D;
	fma.rn.f64 	%fd90, %fd89, %fd84, 0d3F8999999999A3C4;
	fma.rn.f64 	%fd91, %fd90, %fd84, 0d3FB5555555555554;
	sub.f64 	%fd92, %fd75, %fd83;
	add.f64 	%fd93, %fd92, %fd92;
	neg.f64 	%fd94, %fd83;
	fma.rn.f64 	%fd95, %fd94, %fd75, %fd93;
	mul.f64 	%fd96, %fd81, %fd95;
	mul.f64 	%fd97, %fd84, %fd91;
	fma.rn.f64 	%fd98, %fd97, %fd83, %fd96;
	xor.b32  	%r30, %r36, -2147483648;
	mov.b32 	%r31, 1127219200;
	mov.b64 	%fd99, {%r30, %r31};
	mov.b32 	%r32, -2147483648;
	mov.b64 	%fd100, {%r32, %r31};
	sub.f64 	%fd101, %fd99, %fd100;
	fma.rn.f64 	%fd102, %fd101, 0d3FE62E42FEFA39EF, %fd83;
	fma.rn.f64 	%fd103, %fd101, 0dBFE62E42FEFA39EF, %fd102;
	sub.f64 	%fd104, %fd103, %fd83;
	sub.f64 	%fd105, %fd98, %fd104;
	fma.rn.f64 	%fd106, %fd101, 0d3C7ABC9E3B39803F, %fd105;
	add.f64 	%fd113, %fd102, %fd106;
	bra.uni 	$L__BB0_22;
$L__BB0_21:
	fma.rn.f64 	%fd74, %fd111, 0d7FF0000000000000, 0d7FF0000000000000;
	{
	.reg .b32 %temp; 
	mov.b64 	{%temp, %r22}, %fd111;
	}
	and.b32  	%r23, %r22, 2147483647;
	setp.eq.s32 	%p21, %r23, 0;
	selp.f64 	%fd113, 0dFFF0000000000000, %fd74, %p21;
$L__BB0_22:
	mul.f64 	%fd30, %fd113, 0d3FE0000000000000;
	st.global.f64 	[%rd1+48], %fd30;
	setp.leu.f64 	%p23, %fd18, 0d0000000000000000;
	@%p23 bra 	$L__BB0_24;
	neg.f64 	%fd107, %fd30;
	st.global.f64 	[%rd1+48], %fd107;
$L__BB0_24:
	ret;

}
	// .globl	_Z13set_distancesP9PseudoJetPdi
.visible .entry _Z13set_distancesP9PseudoJetPdi(
	.param .u64 .ptr .align 1 _Z13set_distancesP9PseudoJetPdi_param_0,
	.param .u64 .ptr .align 1 _Z13set_distancesP9PseudoJetPdi_param_1,
	.param .u32 _Z13set_distancesP9PseudoJetPdi_param_2
)
{
	.local .align 16 .b8 	__local_depot1[16];
	.reg .b64 	%SP;
	.reg .b64 	%SPL;
	.reg .pred 	%p<9>;
	.reg .b32 	%r<41>;
	.reg .b64 	%rd<30>;
	.reg .b64 	%fd<26>;

	mov.u64 	%SPL, __local_depot1;
	cvta.local.u64 	%SP, %SPL;
	ld.param.u64 	%rd10, [_Z13set_distancesP9PseudoJetPdi_param_0];
	ld.param.u64 	%rd11, [_Z13set_distancesP9PseudoJetPdi_param_1];
	ld.param.u32 	%r16, [_Z13set_distancesP9PseudoJetPdi_param_2];
	cvta.to.global.u64 	%rd1, %rd11;
	cvta.to.global.u64 	%rd2, %rd10;
	add.u64 	%rd12, %SP, 0;
	add.u64 	%rd3, %SPL, 0;
	mov.u32 	%r1, %ntid.x;
	mov.u32 	%r17, %ctaid.x;
	mov.u32 	%r18, %tid.x;
	mad.lo.s32 	%r2, %r1, %r17, %r18;
	div.s32 	%r3, %r2, %r16;
	mul.lo.s32 	%r19, %r3, %r16;
	sub.s32 	%r20, %r2, %r19;
	sub.s32 	%r4, %r20, %r3;
	setp.ne.s32 	%p1, %r3, %r4;
	@%p1 bra 	$L__BB1_2;
	mul.wide.s32 	%rd17, %r3, 56;
	add.s64 	%rd18, %rd2, %rd17;
	ld.global.f64 	%fd25, [%rd18+32];
	bra.uni 	$L__BB1_3;
$L__BB1_2:
	mul.wide.s32 	%rd13, %r3, 56;
	add.s64 	%rd14, %rd2, %rd13;
	mul.wide.s32 	%rd15, %r4, 56;
	add.s64 	%rd16, %rd2, %rd15;
	ld.global.f64 	%fd4, [%rd14+32];
	ld.global.f64 	%fd5, [%rd16+32];
	min.f64 	%fd6, %fd4, %fd5;
	ld.global.f64 	%fd7, [%rd14+40];
	ld.global.f64 	%fd8, [%rd16+40];
	sub.f64 	%fd9, %fd7, %fd8;
	abs.f64 	%fd10, %fd9;
	setp.gt.f64 	%p2, %fd10, 0d400921FB54442D18;
	mov.f64 	%fd11, 0d401921FB54442D18;
	sub.f64 	%fd12, %fd11, %fd10;
	selp.f64 	%fd13, %fd12, %fd10, %p2;
	ld.global.f64 	%fd14, [%rd14+48];
	ld.global.f64 	%fd15, [%rd16+48];
	sub.f64 	%fd16, %fd14, %fd15;
	mul.f64 	%fd17, %fd13, %fd13;
	fma.rn.f64 	%fd18, %fd16, %fd16, %fd17;
	mul.f64 	%fd19, %fd6, %fd18;
	mul.f64 	%fd25, %fd19, 0d400638E38E38E38E;
$L__BB1_3:
	mul.wide.s32 	%rd19, %r2, 8;
	add.s64 	%rd20, %rd1, %rd19;
	st.global.f64 	[%rd20], %fd25;
	setp.ne.s32 	%p3, %r2, 0;
	@%p3 bra 	$L__BB1_11;
	mov.u32 	%r21, %nctaid.x;
	mul.lo.s32 	%r5, %r21, %r1;
	setp.eq.s32 	%p4, %r5, 0;
	@%p4 bra 	$L__BB1_11;
	and.b32  	%r6, %r5, 3;
	setp.lt.u32 	%p5, %r5, 4;
	mov.b32 	%r40, 0;
	@%p5 bra 	$L__BB1_8;
	and.b32  	%r40, %r5, -4;
	add.s64 	%rd28, %rd1, 16;
	mov.b32 	%r37, 0;
	mov.u64 	%rd21, $str;
$L__BB1_7:
	ld.global.f64 	%fd20, [%rd28+-16];
	st.local.u32 	[%rd3], %r37;
	st.local.f64 	[%rd3+8], %fd20;
	cvta.global.u64 	%rd22, %rd21;
	{ // callseq 0, 0
	.param .b64 param0;
	st.param.b64 	[param0], %rd22;
	.param .b64 param1;
	st.param.b64 	[param1], %rd12;
	.param .b32 retval0;
	call.uni (retval0), 
	vprintf, 
	(
	param0, 
	param1
	);
	ld.param.b32 	%r24, [retval0];
	} // callseq 0
	ld.global.f64 	%fd21, [%rd28+-8];
	add.s32 	%r26, %r37, 1;
	st.local.u32 	[%rd3], %r26;
	st.local.f64 	[%rd3+8], %fd21;
	{ // callseq 1, 0
	.param .b64 param0;
	st.param.b64 	[param0], %rd22;
	.param .b64 param1;
	st.param.b64 	[param1], %rd12;
	.param .b32 retval0;
	call.uni (retval0), 
	vprintf, 
	(
	param0, 
	param1
	);
	ld.param.b32 	%r27, [retval0];
	} // callseq 1
	ld.global.f64 	%fd22, [%rd28];
	add.s32 	%r29, %r37, 2;
	st.local.u32 	[%rd3], %r29;
	st.local.f64 	[%rd3+8], %fd22;
	{ // callseq 2, 0
	.param .b64 param0;
	st.param.b64 	[param0], %rd22;
	.param .b64 param1;
	st.param.b64 	[param1], %rd12;
	.param .b32 retval0;
	call.uni (retval0), 
	vprintf, 
	(
	param0, 
	param1
	);
	ld.param.b32 	%r30, [retval0];
	} // callseq 2
	ld.global.f64 	%fd23, [%rd28+8];
	add.s32 	%r32, %r37, 3;
	st.local.u32 	[%rd3], %r32;
	st.local.f64 	[%rd3+8], %fd23;
	{ // callseq 3, 0
	.param .b64 param0;
	st.param.b64 	[param0], %rd22;
	.param .b64 param1;
	st.param.b64 	[param1], %rd12;
	.param .b32 retval0;
	call.uni (retval0), 
	vprintf, 
	(
	param0, 
	param1
	);
	ld.param.b32 	%r33, [retval0];
	} // callseq 3
	add.s64 	%rd28, %rd28, 32;
	add.s32 	%r37, %r37, 4;
	setp.ne.s32 	%p6, %r37, %r40;
	@%p6 bra 	$L__BB1_7;
$L__BB1_8:
	setp.eq.s32 	%p7, %r6, 0;
	@%p7 bra 	$L__BB1_11;
	mul.wide.u32 	%rd24, %r40, 8;
	add.s64 	%rd29, %rd1, %rd24;
	neg.s32 	%r39, %r6;
	mov.u64 	%rd25, $str;
$L__BB1_10:
	.pragma "nounroll";
	ld.global.f64 	%fd24, [%rd29];
	st.local.u32 	[%rd3], %r40;
	st.local.f64 	[%rd3+8], %fd24;
	cvta.global.u64 	%rd26, %rd25;
	{ // callseq 4, 0
	.param .b64 param0;
	st.param.b64 	[param0], %rd26;
	.param .b64 param1;
	st.param.b64 	[param1], %rd12;
	.param .b32 retval0;
	call.uni (retval0), 
	vprintf, 
	(
	param0, 
	param1
	);
	ld.param.b32 	%r35, [retval0];
	} // callseq 4
	add.s32 	%r40, %r40, 1;
	add.s64 	%rd29, %rd29, 8;
	add.s32 	%r39, %r39, 1;
	setp.ne.s32 	%p8, %r39, 0;
	@%p8 bra 	$L__BB1_10;
$L__BB1_11:
	ret;

}
	// .globl	_Z13reduction_minP9PseudoJetPdi
.visible .entry _Z13reduction_minP9PseudoJetPdi(
	.param .u64 .ptr .align 1 _Z13reduction_minP9PseudoJetPdi_param_0,
	.param .u64 .ptr .align 1 _Z13reduction_minP9PseudoJetPdi_param_1,
	.param .u32 _Z13reduction_minP9PseudoJetPdi_param_2
)
{
	.local .align 8 .b8 	__local_depot2[8];
	.reg .b64 	%SP;
	.reg .b64 	%SPL;
	.reg .pred 	%p<7>;
	.reg .b32 	%r<16>;
	.reg .b64 	%rd<13>;
	.reg .b64 	%fd<4>;

	mov.u64 	%SPL, __local_depot2;
	cvta.local.u64 	%SP, %SPL;
	ld.param.u64 	%rd3, [_Z13reduction_minP9PseudoJetPdi_param_1];
	ld.param.u32 	%r5, [_Z13reduction_minP9PseudoJetPdi_param_2];
	cvta.to.global.u64 	%rd1, %rd3;
	mov.u32 	%r1, %ntid.x;
	setp.lt.u32 	%p1, %r1, 2;
	@%p1 bra 	$L__BB2_7;
	mov.u32 	%r2, %tid.x;
	mul.wide.u32 	%rd4, %r2, 8;
	add.s64 	%rd2, %rd1, %rd4;
	mov.b32 	%r15, 1;
$L__BB2_2:
	mov.u32 	%r3, %r15;
	shl.b32 	%r15, %r3, 1;
	add.s32 	%r7, %r15, -1;
	and.b32  	%r8, %r7, %r2;
	setp.ne.s32 	%p2, %r8, 0;
	@%p2 bra 	$L__BB2_6;
	add.s32 	%r9, %r3, %r2;
	setp.ge.u32 	%p3, %r9, %r5;
	@%p3 bra 	$L__BB2_6;
	ld.global.f64 	%fd2, [%rd2];
	mul.wide.s32 	%rd5, %r3, 8;
	add.s64 	%rd6, %rd2, %rd5;
	ld.global.f64 	%fd1, [%rd6];
	setp.leu.f64 	%p4, %fd2, %fd1;
	@%p4 bra 	$L__BB2_6;
	st.global.f64 	[%rd2], %fd1;
$L__BB2_6:
	bar.sync 	0;
	setp.lt.u32 	%p5, %r15, %r1;
	@%p5 bra 	$L__BB2_2;
$L__BB2_7:
	mov.u32 	%r10, %tid.x;
	setp.ne.s32 	%p6, %r10, 0;
	@%p6 bra 	$L__BB2_9;
	mov.u32 	%r11, %ctaid.x;
	mul.lo.s32 	%r12, %r1, %r11;
	mul.wide.u32 	%rd7, %r12, 8;
	add.s64 	%rd8, %rd1, %rd7;
	ld.global.f64 	%fd3, [%rd8];
	add.u64 	%rd9, %SP, 0;
	add.u64 	%rd10, %SPL, 0;
	st.local.f64 	[%rd10], %fd3;
	mov.u64 	%rd11, $str$1;
	cvta.global.u64 	%rd12, %rd11;
	{ // callseq 5, 0
	.param .b64 param0;
	st.param.b64 	[param0], %rd12;
	.param .b64 param1;
	st.param.b64 	[param1], %rd9;
	.param .b32 retval0;
	call.uni (retval0), 
	vprintf, 
	(
	param0, 
	param1
	);
	ld.param.b32 	%r13, [retval0];
	} // callseq 5
$L__BB2_9:
	ret;

}


// ===== COMPILED SASS (sm_100) =====

	.target	sm_100

	.elftype	@"ET_EXEC"


//--------------------- .note.nv.tkinfo           --------------------------
	.section	.note.nv.tkinfo,"",@"SHT_NOTE"
	.sectionflags	@"SHF_NOTE_NV_TKINFO"
	.tkinfo
        /*0018*/ 	.word	0x00000002
        /*0030*/ 	.string	""
        /*0030*/ 	.string	"ptxas"
        /*0030*/ 	.string	"Cuda compilation tools, release 13.0, V13.0.88"
        /*0030*/ 	.string	"Build cuda_13.0.r13.0/compiler.36424714_0"
        /*0030*/ 	.string	"-arch sm_100 -m 64 "



//--------------------- .note.nv.cuinfo           --------------------------
	.section	.note.nv.cuinfo,"",@"SHT_NOTE"
	.sectionflags	@"SHF_NOTE_NV_CUINFO"
        /*0018*/ 	.short	0x0002
        /*001a*/ 	.short	0x0064
        /*001c*/ 	.short	0x0082
	.zero		2


//--------------------- .nv.info                  --------------------------
	.section	.nv.info,"",@"SHT_CUDA_INFO"
	.align	4


	//----- nvinfo : EIATTR_REGCOUNT
	.align		4
        /*0000*/ 	.byte	0x04, 0x2f
        /*0002*/ 	.short	(.L_3 - .L_2)
	.align		4
.L_2:
        /*0004*/ 	.word	index@(_Z8set_jetsP9PseudoJet)
        /*0008*/ 	.word	0x00000020


	//----- nvinfo : EIATTR_FRAME_SIZE
	.align		4
.L_3:
        /*000c*/ 	.byte	0x04, 0x11
        /*000e*/ 	.short	(.L_5 - .L_4)
	.align		4
.L_4:
        /*0010*/ 	.word	index@($__internal_0_$__cuda_sm20_div_rn_f64_full)
        /*0014*/ 	.word	0x00000000


	//----- nvinfo : EIATTR_FRAME_SIZE
	.align		4
.L_5:
        /*0018*/ 	.byte	0x04, 0x11
        /*001a*/ 	.short	(.L_7 - .L_6)
	.align		4
.L_6:
        /*001c*/ 	.word	index@(_Z8set_jetsP9PseudoJet)
        /*0020*/ 	.word	0x00000000


	//----- nvinfo : EIATTR_REGCOUNT
	.align		4
.L_7:
        /*0024*/ 	.byte	0x04, 0x2f
        /*0026*/ 	.short	(.L_9 - .L_8)
	.align		4
.L_8:
        /*0028*/ 	.word	index@(_Z13set_distancesP9PseudoJetPdi)
        /*002c*/ 	.word	0x0000001c


	//----- nvinfo : EIATTR_FRAME_SIZE
	.align		4
.L_9:
        /*0030*/ 	.byte	0x04, 0x11
        /*0032*/ 	.short	(.L_11 - .L_10)
	.align		4
.L_10:
        /*0034*/ 	.word	index@(_Z13set_distancesP9PseudoJetPdi)
        /*0038*/ 	.word	0x00000010


	//----- nvinfo : EIATTR_REGCOUNT
	.align		4
.L_11:
        /*003c*/ 	.byte	0x04, 0x2f
        /*003e*/ 	.short	(.L_13 - .L_12)
	.align		4
.L_12:
        /*0040*/ 	.word	index@(_Z13reduction_minP9PseudoJetPdi)
        /*0044*/ 	.word	0x00000018


	//----- nvinfo : EIATTR_FRAME_SIZE
	.align		4
.L_13:
        /*0048*/ 	.byte	0x04, 0x11
        /*004a*/ 	.short	(.L_15 - .L_14)
	.align		4
.L_14:
        /*004c*/ 	.word	index@(_Z13reduction_minP9PseudoJetPdi)
        /*0050*/ 	.word	0x00000008


	//----- nvinfo : EIATTR_MIN_STACK_SIZE
	.align		4
.L_15:
        /*0054*/ 	.byte	0x04, 0x12
        /*0056*/ 	.short	(.L_17 - .L_16)
	.align		4
.L_16:
        /*0058*/ 	.word	index@(_Z13reduction_minP9PseudoJetPdi)
        /*005c*/ 	.word	0x00000008


	//----- nvinfo : EIATTR_MIN_STACK_SIZE
	.align		4
.L_17:
        /*0060*/ 	.byte	0x04, 0x12
        /*0062*/ 	.short	(.L_19 - .L_18)
	.align		4
.L_18:
        /*0064*/ 	.word	index@(_Z13set_distancesP9PseudoJetPdi)
        /*0068*/ 	.word	0x00000010


	//----- nvinfo : EIATTR_MIN_STACK_SIZE
	.align		4
.L_19:
        /*006c*/ 	.byte	0x04, 0x12
        /*006e*/ 	.short	(.L_21 - .L_20)
	.align		4
.L_20:
        /*0070*/ 	.word	index@(_Z8set_jetsP9PseudoJet)
        /*0074*/ 	.word	0x00000000
.L_21:


//--------------------- .nv.compat                --------------------------
	.section	.nv.compat,"",@"SHT_CUDA_COMPAT_INFO"
	.align	4
        /*0000*/ 	.byte	0x02, 0x09, 0x00, 0x00, 0x02, 0x02, 0x01, 0x00, 0x02, 0x05, 0x05, 0x00, 0x03, 0x07, 0x01, 0x01
        /*0010*/ 	.byte	0x02, 0x03, 0x00, 0x00, 0x02, 0x06, 0x01, 0x00, 0x04, 0x0b, 0x08, 0x00, 0x01, 0x00, 0x00, 0x00
        /*0020*/ 	.byte	0x00, 0x00, 0x00, 0x00


//--------------------- .nv.info._Z13reduction_minP9PseudoJetPdi --------------------------
	.section	.nv.info._Z13reduction_minP9PseudoJetPdi,"",@"SHT_CUDA_INFO"
	.sectionflags	@""
	.align	4


	//----- nvinfo : EIATTR_CUDA_API_VERSION
	.align		4
        /*0000*/ 	.byte	0x04, 0x37
        /*0002*/ 	.short	(.L_23 - .L_22)
.L_22:
        /*0004*/ 	.word	0x00000082


	//----- nvinfo : EIATTR_KPARAM_INFO
	.align		4
.L_23:
        /*0008*/ 	.byte	0x04, 0x17
        /*000a*/ 	.short	(.L_25 - .L_24)
.L_24:
        /*000c*/ 	.word	0x00000000
        /*0010*/ 	.short	0x0002
        /*0012*/ 	.short	0x0010
        /*0014*/ 	.byte	0x00, 0xf0, 0x11, 0x00


	//----- nvinfo : EIATTR_KPARAM_INFO
	.align		4
.L_25:
        /*0018*/ 	.byte	0x04, 0x17
        /*001a*/ 	.short	(.L_27 - .L_26)
.L_26:
        /*001c*/ 	.word	0x00000000
        /*0020*/ 	.short	0x0001
        /*0022*/ 	.short	0x0008
        /*0024*/ 	.byte	0x00, 0xf5, 0x21, 0x00


	//----- nvinfo : EIATTR_KPARAM_INFO
	.align		4
.L_27:
        /*0028*/ 	.byte	0x04, 0x17
        /*002a*/ 	.short	(.L_29 - .L_28)
.L_28:
        /*002c*/ 	.word	0x00000000
        /*0030*/ 	.short	0x0000
        /*0032*/ 	.short	0x0000
        /*0034*/ 	.byte	0x00, 0xf5, 0x21, 0x00


	//----- nvinfo : EIATTR_SPARSE_MMA_MASK
	.align		4
.L_29:
        /*0038*/ 	.byte	0x03, 0x50
        /*003a*/ 	.short	0x0000


	//----- nvinfo : EIATTR_MAXREG_COUNT
	.align		4
        /*003c*/ 	.byte	0x03, 0x1b
        /*003e*/ 	.short	0x00ff


	//----- nvinfo : EIATTR_NUM_BARRIERS
	.align		4
        /*0040*/ 	.byte	0x02, 0x4c
        /*0042*/ 	.byte	0x01
	.zero		1


	//----- nvinfo : EIATTR_EXTERNS
	.align		4
        /*0044*/ 	.byte	0x04, 0x0f
        /*0046*/ 	.short	(.L_31 - .L_30)


	//   ....[0]....
	.align		4
.L_30:
        /*0048*/ 	.word	index@(vprintf)


	//----- nvinfo : EIATTR_MERCURY_ISA_VERSION
	.align		4
.L_31:
        /*004c*/ 	.byte	0x03, 0x5f
        /*004e*/ 	.short	0x0101


	//----- nvinfo : EIATTR_VRC_CTA_INIT_COUNT
	.align		4
        /*0050*/ 	.byte	0x02, 0x4a
	.zero		1
	.zero		1


	//----- nvinfo : EIATTR_SYSCALL_OFFSETS
	.align		4
        /*0054*/ 	.byte	0x04, 0x46
        /*0056*/ 	.short	(.L_33 - .L_32)


	//   ....[0]....
.L_32:
        /*0058*/ 	.word	0x000002f0


	//----- nvinfo : EIATTR_EXIT_INSTR_OFFSETS
	.align		4
.L_33:
        /*005c*/ 	.byte	0x04, 0x1c
        /*005e*/ 	.short	(.L_35 - .L_34)


	//   ....[0]....
.L_34:
        /*0060*/ 	.word	0x00000220


	//   ....[1]....
        /*0064*/ 	.word	0x00000300


	//----- nvinfo : EIATTR_CRS_STACK_SIZE
	.align		4
.L_35:
        /*0068*/ 	.byte	0x04, 0x1e
        /*006a*/ 	.short	(.L_37 - .L_36)
.L_36:
        /*006c*/ 	.word	0x00000000


	//----- nvinfo : EIATTR_CBANK_PARAM_SIZE
	.align		4
.L_37:
        /*0070*/ 	.byte	0x03, 0x19
        /*0072*/ 	.short	0x0014


	//----- nvinfo : EIATTR_PARAM_CBANK
	.align		4
        /*0074*/ 	.byte	0x04, 0x0a
        /*0076*/ 	.short	(.L_39 - .L_38)
	.align		4
.L_38:
        /*0078*/ 	.word	index@(.nv.constant0._Z13reduction_minP9PseudoJetPdi)
        /*007c*/ 	.short	0x0380
        /*007e*/ 	.short	0x0014


	//----- nvinfo : EIATTR_SW_WAR
	.align		4
.L_39:
        /*0080*/ 	.byte	0x04, 0x36
        /*0082*/ 	.short	(.L_41 - .L_40)
.L_40:
        /*0084*/ 	.word	0x00000008
.L_41:


//--------------------- .nv.info._Z13set_distancesP9PseudoJetPdi --------------------------
	.section	.nv.info._Z13set_distancesP9PseudoJetPdi,"",@"SHT_CUDA_INFO"
	.sectionflags	@""
	.align	4


	//----- nvinfo : EIATTR_CUDA_API_VERSION
	.align		4
        /*0000*/ 	.byte	0x04, 0x37
        /*0002*/ 	.short	(.L_43 - .L_42)
.L_42:
        /*0004*/ 	.word	0x00000082


	//----- nvinfo : EIATTR_KPARAM_INFO
	.align		4
.L_43:
        /*0008*/ 	.byte	0x04, 0x17
        /*000a*/ 	.short	(.L_45 - .L_44)
.L_44:
        /*000c*/ 	.word	0x00000000
        /*0010*/ 	.short	0x0002
        /*0012*/ 	.short	0x0010
        /*0014*/ 	.byte	0x00, 0xf0, 0x11, 0x00


	//----- nvinfo : EIATTR_KPARAM_INFO
	.align		4
.L_45:
        /*0018*/ 	.byte	0x04, 0x17
        /*001a*/ 	.short	(.L_47 - .L_46)
.L_46:
        /*001c*/ 	.word	0x00000000
        /*0020*/ 	.short	0x0001
        /*0022*/ 	.short	0x0008
        /*0024*/ 	.byte	0x00, 0xf5, 0x21, 0x00


	//----- nvinfo : EIATTR_KPARAM_INFO
	.align		4
.L_47:
        /*0028*/ 	.byte	0x04, 0x17
        /*002a*/ 	.short	(.L_49 - .L_48)
.L_48:
        /*002c*/ 	.word	0x00000000
        /*0030*/ 	.short	0x0000
        /*0032*/ 	.short	0x0000
        /*0034*/ 	.byte	0x00, 0xf5, 0x21, 0x00


	//----- nvinfo : EIATTR_SPARSE_MMA_MASK
	.align		4
.L_49:
        /*0038*/ 	.byte	0x03, 0x50
        /*003a*/ 	.short	0x0000


	//----- nvinfo : EIATTR_MAXREG_COUNT
	.align		4
        /*003c*/ 	.byte	0x03, 0x1b
        /*003e*/ 	.short	0x00ff


	//----- nvinfo : EIATTR_EXTERNS
	.align		4
        /*0040*/ 	.byte	0x04, 0x0f
        /*0042*/ 	.short	(.L_51 - .L_50)


	//   ....[0]....
	.align		4
.L_50:
        /*0044*/ 	.word	index@(vprintf)


	//----- nvinfo : EIATTR_MERCURY_ISA_VERSION
	.align		4
.L_51:
        /*0048*/ 	.byte	0x03, 0x5f
        /*004a*/ 	.short	0x0101


	//----- nvinfo : EIATTR_VRC_CTA_INIT_COUNT
	.align		4
        /*004c*/ 	.byte	0x02, 0x4a
	.zero		1
	.zero		1


	//----- nvinfo : EIATTR_SYSCALL_OFFSETS
	.align		4
        /*0050*/ 	.byte	0x04, 0x46
        /*0052*/ 	.short	(.L_53 - .L_52)


	//   ....[0]....
.L_52:
        /*0054*/ 	.word	0x000006e0


	//   ....[1]....
        /*0058*/ 	.word	0x000007a0


	//   ....[2]....
        /*005c*/ 	.word	0x00000860


	//   ....[3]....
        /*0060*/ 	.word	0x00000920


	//   ....[4]....
        /*0064*/ 	.word	0x00000af0


	//----- nvinfo : EIATTR_EXIT_INSTR_OFFSETS
	.align		4
.L_53:
        /*0068*/ 	.byte	0x04, 0x1c
        /*006a*/ 	.short	(.L_55 - .L_54)


	//   ....[0]....
.L_54:
        /*006c*/ 	.word	0x00000510


	//   ....[1]....
        /*0070*/ 	.word	0x00000550


	//   ....[2]....
        /*0074*/ 	.word	0x000009a0


	//   ....[3]....
        /*0078*/ 	.word	0x00000b50


	//----- nvinfo : EIATTR_CRS_STACK_SIZE
	.align		4
.L_55:
        /*007c*/ 	.byte	0x04, 0x1e
        /*007e*/ 	.short	(.L_57 - .L_56)
.L_56:
        /*0080*/ 	.word	0x00000000


	//----- nvinfo : EIATTR_CBANK_PARAM_SIZE
	.align		4
.L_57:
        /*0084*/ 	.byte	0x03, 0x19
        /*0086*/ 	.short	0x0014


	//----- nvinfo : EIATTR_PARAM_CBANK
	.align		4
        /*0088*/ 	.byte	0x04, 0x0a
        /*008a*/ 	.short	(.L_59 - .L_58)
	.align		4
.L_58:
        /*008c*/ 	.word	index@(.nv.constant0._Z13set_distancesP9PseudoJetPdi)
        /*0090*/ 	.short	0x0380
        /*0092*/ 	.short	0x0014


	//----- nvinfo : EIATTR_SW_WAR
	.align		4
.L_59:
        /*0094*/ 	.byte	0x04, 0x36
        /*0096*/ 	.short	(.L_61 - .L_60)
.L_60:
        /*0098*/ 	.word	0x00000008
.L_61:


//--------------------- .nv.info._Z8set_jetsP9PseudoJet --------------------------
	.section	.nv.info._Z8set_jetsP9PseudoJet,"",@"SHT_CUDA_INFO"
	.sectionflags	@""
	.align	4


	//----- nvinfo : EIATTR_CUDA_API_VERSION
	.align		4
        /*0000*/ 	.byte	0x04, 0x37
        /*0002*/ 	.short	(.L_63 - .L_62)
.L_62:
        /*0004*/ 	.word	0x00000082


	//----- nvinfo : EIATTR_KPARAM_INFO
	.align		4
.L_63:
        /*0008*/ 	.byte	0x04, 0x17
        /*000a*/ 	.short	(.L_65 - .L_64)
.L_64:
        /*000c*/ 	.word	0x00000000
        /*0010*/ 	.short	0x0000
        /*0012*/ 	.short	0x0000
        /*0014*/ 	.byte	0x00, 0xf5, 0x21, 0x00


	//----- nvinfo : EIATTR_SPARSE_MMA_MASK
	.align		4
.L_65:
        /*0018*/ 	.byte	0x03, 0x50
        /*001a*/ 	.short	0x0000


	//----- nvinfo : EIATTR_MAXREG_COUNT
	.align		4
        /*001c*/ 	.byte	0x03, 0x1b
        /*001e*/ 	.short	0x00ff


	//----- nvinfo : EIATTR_MERCURY_ISA_VERSION
	.align		4
        /*0020*/ 	.byte	0x03, 0x5f
        /*0022*/ 	.short	0x0101


	//----- nvinfo : EIATTR_VRC_CTA_INIT_COUNT
	.align		4
        /*0024*/ 	.byte	0x02, 0x4a
	.zero		1
	.zero		1


	//----- nvinfo : EIATTR_EXIT_INSTR_OFFSETS
	.align		4
        /*0028*/ 	.byte	0x04, 0x1c
        /*002a*/ 	.short	(.L_67 - .L_66)


	//   ....[0]....
.L_66:
        /*002c*/ 	.word	0x000009f0


	//   ....[1]....
        /*0030*/ 	.word	0x00000a20


	//   ....[2]....
        /*0034*/ 	.word	0x000011e0


	//   ....[3]....
        /*0038*/ 	.word	0x00001210


	//----- nvinfo : EIATTR_CRS_STACK_SIZE
	.align		4
.L_67:
        /*003c*/ 	.byte	0x04, 0x1e
        /*003e*/ 	.short	(.L_69 - .L_68)
.L_68:
        /*0040*/ 	.word	0x00000000


	//----- nvinfo : EIATTR_CBANK_PARAM_SIZE
	.align		4
.L_69:
        /*0044*/ 	.byte	0x03, 0x19
        /*0046*/ 	.short	0x0008


	//----- nvinfo : EIATTR_PARAM_CBANK
	.align		4
        /*0048*/ 	.byte	0x04, 0x0a
        /*004a*/ 	.short	(.L_71 - .L_70)
	.align		4
.L_70:
        /*004c*/ 	.word	index@(.nv.constant0._Z8set_jetsP9PseudoJet)
        /*0050*/ 	.short	0x0380
        /*0052*/ 	.short	0x0008


	//----- nvinfo : EIATTR_SW_WAR
	.align		4
.L_71:
        /*0054*/ 	.byte	0x04, 0x36
        /*0056*/ 	.short	(.L_73 - .L_72)
.L_72:
        /*0058*/ 	.word	0x00000008
.L_73:


//--------------------- .nv.callgraph             --------------------------
	.section	.nv.callgraph,"",@"SHT_CUDA_CALLGRAPH"
	.align	4
	.sectionentsize	8
	.align		4
        /*0000*/ 	.word	0x00000000
	.align		4
        /*0004*/ 	.word	0xffffffff
	.align		4
        /*0008*/ 	.word	index@(_Z13reduction_minP9PseudoJetPdi)
	.align		4
        /*000c*/ 	.word	index@(vprintf)
	.align		4
        /*0010*/ 	.word	index@(_Z13set_distancesP9PseudoJetPdi)
	.align		4
        /*0014*/ 	.word	index@(vprintf)
	.align		4
        /*0018*/ 	.word	0x00000000
	.align		4
        /*001c*/ 	.word	0xfffffffe
	.align		4
        /*0020*/ 	.word	0x00000000
	.align		4
        /*0024*/ 	.word	0xfffffffd
	.align		4
        /*0028*/ 	.word	0x00000000
	.align		4
        /*002c*/ 	.word	0xfffffffc


//--------------------- .nv.constant4             --------------------------
	.section	.nv.constant4,"a",@progbits
	.align	8
	.align		8
.nv.constant4:
        /*0000*/ 	.dword	vprintf
	.align		8
        /*0008*/ 	.dword	$str
	.align		8
        /*0010*/ 	.dword	$str$1


//--------------------- .text._Z13reduction_minP9PseudoJetPdi --------------------------
	.section	.text._Z13reduction_minP9PseudoJetPdi,"ax",@progbits
	.align	128
        .global         _Z13reduction_minP9PseudoJetPdi
        .type           _Z13reduction_minP9PseudoJetPdi,@function
        .size           _Z13reduction_minP9PseudoJetPdi,(.L_x_34 - _Z13reduction_minP9PseudoJetPdi)
        .other          _Z13reduction_minP9PseudoJetPdi,@"STO_CUDA_ENTRY STV_DEFAULT"
_Z13reduction_minP9PseudoJetPdi:
.text._Z13reduction_minP9PseudoJetPdi:
[----:B------:R-:W0:Y:S01]  /*0000*/  LDC R1, c[0x0][0x37c] ;  /* 0x0000df00ff017b82 */ /* 0x000e220000000800 */
[----:B------:R-:W1:Y:S01]  /*0010*/  LDCU UR5, c[0x0][0x2fc] ;  /* 0x00005f80ff0577ac */ /* 0x000e620008000800 */
[----:B0-----:R-:W-:Y:S01]  /*0020*/  VIADD R1, R1, 0xfffffff8 ;  /* 0xfffffff801017836 */ /* 0x001fe20000000000 */
[----:B------:R-:W0:Y:S01]  /*0030*/  LDCU UR8, c[0x0][0x360] ;  /* 0x00006c00ff0877ac */ /* 0x000e220008000800 */
[----:B------:R-:W2:Y:S01]  /*0040*/  LDCU UR4, c[0x0][0x2f8] ;  /* 0x00005f00ff0477ac */ /* 0x000ea20008000800 */
[----:B------:R-:W3:Y:S01]  /*0050*/  LDCU.64 UR6, c[0x0][0x358] ;  /* 0x00006b00ff0677ac */ /* 0x000ee20008000a00 */
[----:B0-----:R-:W-:Y:S01]  /*0060*/  UISETP.GE.U32.AND UP0, UPT, UR8, 0x2, UPT ;  /* 0x000000020800788c */ /* 0x001fe2000bf06070 */
[----:B--2---:R-:W-:-:S05]  /*0070*/  IADD3 R6, P0, PT, R1, UR4, RZ ;  /* 0x0000000401067c10 */ /* 0x004fca000ff1e0ff */
[----:B-1----:R-:W-:-:S03]  /*0080*/  IMAD.X R7, RZ, RZ, UR5, P0 ;  /* 0x00000005ff077e24 */ /* 0x002fc600080e06ff */
[----:B---3--:R-:W-:Y:S05]  /*0090*/  BRA.U !UP0, `(.L_x_0) ;  /* 0x0000000108587547 */ /* 0x008fea000b800000 */
[----:B------:R-:W0:Y:S01]  /*00a0*/  S2R R11, SR_TID.X ;  /* 0x00000000000b7919 */ /* 0x000e220000002100 */
[----:B------:R-:W0:Y:S01]  /*00b0*/  LDC.64 R2, c[0x0][0x388] ;  /* 0x0000e200ff027b82 */ /* 0x000e220000000a00 */
[----:B------:R-:W1:Y:S01]  /*00c0*/  LDCU UR9, c[0x0][0x390] ;  /* 0x00007200ff0977ac */ /* 0x000e620008000800 */
[----:B------:R-:W-:Y:S01]  /*00d0*/  UMOV UR4, 0x1 ;  /* 0x0000000100047882 */ /* 0x000fe20000000000 */
[----:B01----:R-:W-:-:S07]  /*00e0*/  IMAD.WIDE.U32 R2, R11, 0x8, R2 ;  /* 0x000000080b027825 */ /* 0x003fce00078e0002 */
.L_x_3:
[----:B0-----:R-:W-:Y:S01]  /*00f0*/  MOV R8, UR4 ;  /* 0x0000000400087c02 */ /* 0x001fe20008000f00 */
[----:B------:R-:W-:Y:S01]  /*0100*/  USHF.L.U32 UR4, UR4, 0x1, URZ ;  /* 0x0000000104047899 */ /* 0x000fe200080006ff */
[----:B------:R-:W-:Y:S03]  /*0110*/  BSSY.RECONVERGENT B0, `(.L_x_1) ;  /* 0x000000b000007945 */ /* 0x000fe60003800200 */
[----:B------:R-:W-:Y:S01]  /*0120*/  UIADD3 UR5, UPT, UPT, UR4, -0x1, URZ ;  /* 0xffffffff04057890 */ /* 0x000fe2000fffe0ff */
[----:B------:R-:W-:-:S05]  /*0130*/  IMAD.IADD R0, R11, 0x1, R8 ;  /* 0x000000010b007824 */ /* 0x000fca00078e0208 */
[----:B------:R-:W-:-:S04]  /*0140*/  LOP3.LUT P0, RZ, R11, UR5, RZ, 0xc0, !PT ;  /* 0x000000050bff7c12 */ /* 0x000fc8000f80c0ff */
[----:B------:R-:W-:-:S13]  /*0150*/  ISETP.GE.U32.OR P0, PT, R0, UR9, P0 ;  /* 0x0000000900007c0c */ /* 0x000fda0008706470 */
[----:B------:R-:W-:Y:S05]  /*0160*/  @P0 BRA `(.L_x_2) ;  /* 0x0000000000140947 */ /* 0x000fea0003800000 */
[----:B------:R-:W-:Y:S01]  /*0170*/  IMAD.WIDE R8, R8, 0x8, R2 ;  /* 0x0000000808087825 */ /* 0x000fe200078e0202 */
[----:B------:R-:W2:Y:S05]  /*0180*/  LDG.E.64 R4, desc[UR6][R2.64] ;  /* 0x0000000602047981 */ /* 0x000eaa000c1e1b00 */
[----:B------:R-:W2:Y:S02]  /*0190*/  LDG.E.64 R8, desc[UR6][R8.64] ;  /* 0x0000000608087981 */ /* 0x000ea4000c1e1b00 */
[----:B--2---:R-:W-:-:S14]  /*01a0*/  DSETP.GT.AND P0, PT, R4, R8, PT ;  /* 0x000000080400722a */ /* 0x004fdc0003f04000 */
[----:B------:R0:W-:Y:S02]  /*01b0*/  @P0 STG.E.64 desc[UR6][R2.64], R8 ;  /* 0x0000000802000986 */ /* 0x0001e4000c101b06 */
.L_x_2:
[----:B------:R-:W-:Y:S05]  /*01c0*/  BSYNC.RECONVERGENT B0 ;  /* 0x0000000000007941 */ /* 0x000fea0003800200 */
.L_x_1:
[----:B------:R-:W-:Y:S01]  /*01d0*/  BAR.SYNC.DEFER_BLOCKING 0x0 ;  /* 0x0000000000007b1d */ /* 0x000fe20000010000 */
[----:B------:R-:W-:-:S09]  /*01e0*/  UISETP.GE.U32.AND UP0, UPT, UR4, UR8, UPT ;  /* 0x000000080400728c */ /* 0x000fd2000bf06070 */
[----:B------:R-:W-:Y:S05]  /*01f0*/  BRA.U !UP0, `(.L_x_3) ;  /* 0xfffffffd08bc7547 */ /* 0x000fea000b83ffff */
.L_x_0:
[----:B------:R-:W1:Y:S02]  /*0200*/  S2R R0, SR_TID.X ;  /* 0x0000000000007919 */ /* 0x000e640000002100 */
[----:B-1----:R-:W-:-:S13]  /*0210*/  ISETP.NE.AND P0, PT, R0, RZ, PT ;  /* 0x000000ff0000720c */ /* 0x002fda0003f05270 */
[----:B------:R-:W-:Y:S05]  /*0220*/  @P0 EXIT ;  /* 0x000000000000094d */ /* 0x000fea0003800000 */
[----:B------:R-:W1:Y:S01]  /*0230*/  S2R R5, SR_CTAID.X ;  /* 0x0000000000057919 */ /* 0x000e620000002500 */
[----:B0-----:R-:W0:Y:S01]  /*0240*/  LDC.64 R2, c[0x0][0x388] ;  /* 0x0000e200ff027b82 */ /* 0x001e220000000a00 */
[----:B------:R-:W-:Y:S01]  /*0250*/  MOV R0, 0x0 ;  /* 0x0000000000007802 */ /* 0x000fe20000000f00 */
[----:B------:R-:W2:Y:S01]  /*0260*/  LDCU.64 UR4, c[0x4][0x10] ;  /* 0x01000200ff0477ac */ /* 0x000ea20008000a00 */
[----:B-1----:R-:W-:-:S04]  /*0270*/  IMAD R5, R5, UR8, RZ ;  /* 0x0000000805057c24 */ /* 0x002fc8000f8e02ff */
[----:B0-----:R-:W-:-:S06]  /*0280*/  IMAD.WIDE.U32 R2, R5, 0x8, R2 ;  /* 0x0000000805027825 */ /* 0x001fcc00078e0002 */
[----:B------:R-:W3:Y:S01]  /*0290*/  LDG.E.64 R2, desc[UR6][R2.64] ;  /* 0x0000000602027981 */ /* 0x000ee2000c1e1b00 */
[----:B------:R0:W1:Y:S01]  /*02a0*/  LDC.64 R8, c[0x4][R0] ;  /* 0x0100000000087b82 */ /* 0x0000620000000a00 */
[----:B--2---:R-:W-:Y:S01]  /*02b0*/  MOV R4, UR4 ;  /* 0x0000000400047c02 */ /* 0x004fe20008000f00 */
[----:B------:R-:W-:Y:S01]  /*02c0*/  IMAD.U32 R5, RZ, RZ, UR5 ;  /* 0x00000005ff057e24 */ /* 0x000fe2000f8e00ff */
[----:B-1-3--:R0:W-:Y:S06]  /*02d0*/  STL.64 [R1], R2 ;  /* 0x0000000201007387 */ /* 0x00a1ec0000100a00 */
[----:B------:R-:W-:-:S07]  /*02e0*/  LEPC R20, `(.L_x_4) ;  /* 0x000000001014794e */ /* 0x000fce0000000000 */
[----:B0-----:R-:W-:Y:S05]  /*02f0*/  CALL.ABS.NOINC R8 ;  /* 0x0000000008007343 */ /* 0x001fea0003c00000 */
.L_x_4:
[----:B------:R-:W-:Y:S05]  /*0300*/  EXIT ;  /* 0x000000000000794d */ /* 0x000fea0003800000 */
.L_x_5:
[----:B------:R-:W-:-:S00]  /*0310*/  BRA `(.L_x_5) ;  /* 0xfffffffc00fc7947 */ /* 0x000fc0000383ffff */
[----:B------:R-:W-:-:S00]  /*0320*/  NOP ;  /* 0x0000000000007918 */ /* 0x000fc00000000000 */
        /* <DEDUP_REMOVED lines=13> */
.L_x_34:


//--------------------- .text._Z13set_distancesP9PseudoJetPdi --------------------------
	.section	.text._Z13set_distancesP9PseudoJetPdi,"ax",@progbits
	.align	128
        .global         _Z13set_distancesP9PseudoJetPdi
        .type           _Z13set_distancesP9PseudoJetPdi,@function
        .size           _Z13set_distancesP9PseudoJetPdi,(.L_x_35 - _Z13set_distancesP9PseudoJetPdi)
        .other          _Z13set_distancesP9PseudoJetPdi,@"STO_CUDA_ENTRY STV_DEFAULT"
_Z13set_distancesP9PseudoJetPdi:
.text._Z13set_distancesP9PseudoJetPdi:
[----:B------:R-:W0:Y:S08]  /*0000*/  LDC R1, c[0x0][0x37c] ;  /* 0x0000df00ff017b82 */ /* 0x000e300000000800 */
[----:B------:R-:W1:Y:S01]  /*0010*/  LDC R6, c[0x0][0x390] ;  /* 0x0000e400ff067b82 */ /* 0x000e620000000800 */
[----:B------:R-:W2:Y:S01]  /*0020*/  S2R R9, SR_CTAID.X ;  /* 0x0000000000097919 */ /* 0x000ea20000002500 */
[----:B------:R-:W3:Y:S01]  /*0030*/  LDCU UR5, c[0x0][0x2fc] ;  /* 0x00005f80ff0577ac */ /* 0x000ee20008000800 */
[----:B0-----:R-:W-:Y:S01]  /*0040*/  VIADD R1, R1, 0xfffffff0 ;  /* 0xfffffff001017836 */ /* 0x001fe20000000000 */
[----:B------:R-:W2:Y:S01]  /*0050*/  S2R R4, SR_TID.X ;  /* 0x0000000000047919 */ /* 0x000ea20000002100 */
[----:B------:R-:W2:Y:S01]  /*0060*/  LDCU UR6, c[0x0][0x360] ;  /* 0x00006c00ff0677ac */ /* 0x000ea20008000800 */
[----:B------:R-:W0:Y:S01]  /*0070*/  LDCU.64 UR36, c[0x0][0x358] ;  /* 0x00006b00ff2477ac */ /* 0x000e220008000a00 */
[----:B-1----:R-:W-:-:S04]  /*0080*/  IABS R5, R6 ;  /* 0x0000000600057213 */ /* 0x002fc80000000000 */
[----:B------:R-:W1:Y:S01]  /*0090*/  I2F.RP R0, R5 ;  /* 0x0000000500007306 */ /* 0x000e620000209400 */
[----:B--2---:R-:W-:-:S07]  /*00a0*/  IMAD R9, R9, UR6, R4 ;  /* 0x0000000609097c24 */ /* 0x004fce000f8e0204 */
[----:B-1----:R-:W1:Y:S02]  /*00b0*/  MUFU.RCP R0, R0 ;  /* 0x0000000000007308 */ /* 0x002e640000001000 */
[----:B-1----:R-:W-:Y:S01]  /*00c0*/  VIADD R2, R0, 0xffffffe ;  /* 0x0ffffffe00027836 */ /* 0x002fe20000000000 */
[----:B------:R-:W-:-:S05]  /*00d0*/  IABS R0, R9 ;  /* 0x0000000900007213 */ /* 0x000fca0000000000 */
[----:B------:R1:W2:Y:S02]  /*00e0*/  F2I.FTZ.U32.TRUNC.NTZ R3, R2 ;  /* 0x0000000200037305 */ /* 0x0002a4000021f000 */
[----:B-1----:R-:W-:Y:S02]  /*00f0*/  HFMA2 R2, -RZ, RZ, 0, 0 ;  /* 0x00000000ff027431 */ /* 0x002fe400000001ff */
[----:B--2---:R-:W-:-:S04]  /*0100*/  IMAD.MOV R8, RZ, RZ, -R3 ;  /* 0x000000ffff087224 */ /* 0x004fc800078e0a03 */
[----:B------:R-:W-:-:S04]  /*0110*/  IMAD R7, R8, R5, RZ ;  /* 0x0000000508077224 */ /* 0x000fc800078e02ff */
[----:B------:R-:W-:-:S06]  /*0120*/  IMAD.HI.U32 R3, R3, R7, R2 ;  /* 0x0000000703037227 */ /* 0x000fcc00078e0002 */
[----:B------:R-:W-:-:S04]  /*0130*/  IMAD.HI.U32 R3, R3, R0, RZ ;  /* 0x0000000003037227 */ /* 0x000fc800078e00ff */
[----:B------:R-:W-:-:S04]  /*0140*/  IMAD.MOV R2, RZ, RZ, -R3 ;  /* 0x000000ffff027224 */ /* 0x000fc800078e0a03 */
[----:B------:R-:W-:-:S05]  /*0150*/  IMAD R0, R5, R2, R0 ;  /* 0x0000000205007224 */ /* 0x000fca00078e0200 */
[----:B------:R-:W-:-:S13]  /*0160*/  ISETP.GT.U32.AND P2, PT, R5, R0, PT ;  /* 0x000000000500720c */ /* 0x000fda0003f44070 */
[----:B------:R-:W-:Y:S01]  /*0170*/  @!P2 IMAD.IADD R0, R0, 0x1, -R5 ;  /* 0x000000010000a824 */ /* 0x000fe200078e0a05 */
[----:B------:R-:W-:Y:S02]  /*0180*/  @!P2 IADD3 R3, PT, PT, R3, 0x1, RZ ;  /* 0x000000010303a810 */ /* 0x000fe40007ffe0ff */
[----:B------:R-:W-:Y:S02]  /*0190*/  ISETP.NE.AND P2, PT, R6, RZ, PT ;  /* 0x000000ff0600720c */ /* 0x000fe40003f45270 */
[----:B------:R-:W-:Y:S02]  /*01a0*/  ISETP.GE.U32.AND P0, PT, R0, R5, PT ;  /* 0x000000050000720c */ /* 0x000fe40003f06070 */
[----:B------:R-:W-:Y:S01]  /*01b0*/  LOP3.LUT R0, R9, R6, RZ, 0x3c, !PT ;  /* 0x0000000609007212 */ /* 0x000fe200078e3cff */
[----:B------:R-:W1:Y:S01]  /*01c0*/  LDCU UR4, c[0x0][0x2f8] ;  /* 0x00005f00ff0477ac */ /* 0x000e620008000800 */
[----:B------:R-:W2:Y:S02]  /*01d0*/  LDC.64 R4, c[0x0][0x388] ;  /* 0x0000e200ff047b82 */ /* 0x000ea40000000a00 */
[----:B------:R-:W-:-:S07]  /*01e0*/  ISETP.GE.AND P1, PT, R0, RZ, PT ;  /* 0x000000ff0000720c */ /* 0x000fce0003f26270 */
[----:B------:R-:W-:-:S06]  /*01f0*/  @P0 VIADD R3, R3, 0x1 ;  /* 0x0000000103030836 */ /* 0x000fcc0000000000 */
[----:B------:R-:W-:Y:S01]  /*0200*/  @!P1 IMAD.MOV R3, RZ, RZ, -R3 ;  /* 0x000000ffff039224 */ /* 0x000fe200078e0a03 */
[----:B------:R-:W-:-:S04]  /*0210*/  @!P2 LOP3.LUT R3, RZ, R6, RZ, 0x33, !PT ;  /* 0x00000006ff03a212 */ /* 0x000fc800078e33ff */
[----:B------:R-:W-:-:S05]  /*0220*/  IADD3 R0, PT, PT, -R3, RZ, RZ ;  /* 0x000000ff03007210 */ /* 0x000fca0007ffe1ff */
[----:B------:R-:W-:-:S04]  /*0230*/  IMAD R0, R6, R0, R9 ;  /* 0x0000000006007224 */ /* 0x000fc800078e0209 */
[----:B------:R-:W-:-:S05]  /*0240*/  IMAD.IADD R0, R0, 0x1, -R3 ;  /* 0x0000000100007824 */ /* 0x000fca00078e0a03 */
[----:B------:R-:W-:-:S13]  /*0250*/  ISETP.NE.AND P1, PT, R3, R0, PT ;  /* 0x000000000300720c */ /* 0x000fda0003f25270 */
[----:B------:R-:W4:Y:S02]  /*0260*/  @!P1 LDC.64 R6, c[0x0][0x380] ;  /* 0x0000e000ff069b82 */ /* 0x000f240000000a00 */
[----:B----4-:R-:W-:-:S06]  /*0270*/  @!P1 IMAD.WIDE R6, R3, 0x38, R6 ;  /* 0x0000003803069825 */ /* 0x010fcc00078e0206 */
[----:B0-----:R-:W5:Y:S01]  /*0280*/  @!P1 LDG.E.64 R6, desc[UR36][R6.64+0x20] ;  /* 0x0000202406069981 */ /* 0x001f62000c1e1b00 */
[----:B-1----:R-:W-:Y:S01]  /*0290*/  IADD3 R2, P2, PT, R1, UR4, RZ ;  /* 0x0000000401027c10 */ /* 0x002fe2000ff5e0ff */
[----:B------:R-:W-:Y:S01]  /*02a0*/  BSSY.RECONVERGENT B0, `(.L_x_6) ;  /* 0x0000025000007945 */ /* 0x000fe20003800200 */
[C---:B------:R-:W-:Y:S01]  /*02b0*/  ISETP.NE.AND P0, PT, R9.reuse, RZ, PT ;  /* 0x000000ff0900720c */ /* 0x040fe20003f05270 */
[----:B--2---:R-:W-:-:S04]  /*02c0*/  IMAD.WIDE R4, R9, 0x8, R4 ;  /* 0x0000000809047825 */ /* 0x004fc800078e0204 */
[----:B---3--:R-:W-:Y:S01]  /*02d0*/  IMAD.X R18, RZ, RZ, UR5, P2 ;  /* 0x00000005ff127e24 */ /* 0x008fe200090e06ff */
[----:B------:R-:W-:Y:S07]  /*02e0*/  @!P1 BRA `(.L_x_7) ;  /* 0x0000000000809947 */ /* 0x000fee0003800000 */
[----:B------:R-:W0:Y:S02]  /*02f0*/  LDC.64 R10, c[0x0][0x380] ;  /* 0x0000e000ff0a7b82 */ /* 0x000e240000000a00 */
[----:B0-----:R-:W-:-:S04]  /*0300*/  IMAD.WIDE R24, R3, 0x38, R10 ;  /* 0x0000003803187825 */ /* 0x001fc800078e020a */
[----:B------:R-:W-:Y:S01]  /*0310*/  IMAD.WIDE R10, R0, 0x38, R10 ;  /* 0x00000038000a7825 */ /* 0x000fe200078e020a */
[----:B------:R-:W2:Y:S04]  /*0320*/  LDG.E.64 R12, desc[UR36][R24.64+0x28] ;  /* 0x00002824180c7981 */ /* 0x000ea8000c1e1b00 */
[----:B------:R-:W2:Y:S04]  /*0330*/  LDG.E.64 R14, desc[UR36][R10.64+0x28] ;  /* 0x000028240a0e7981 */ /* 0x000ea8000c1e1b00 */
[----:B------:R-:W3:Y:S04]  /*0340*/  LDG.E.64 R8, desc[UR36][R24.64+0x20] ;  /* 0x0000202418087981 */ /* 0x000ee8000c1e1b00 */
[----:B-----5:R-:W4:Y:S04]  /*0350*/  LDG.E.64 R6, desc[UR36][R10.64+0x20] ;  /* 0x000020240a067981 */ /* 0x020f28000c1e1b00 */
[----:B------:R-:W4:Y:S04]  /*0360*/  LDG.E.64 R16, desc[UR36][R24.64+0x30] ;  /* 0x0000302418107981 */ /* 0x000f28000c1e1b00 */
[----:B------:R-:W4:Y:S01]  /*0370*/  LDG.E.64 R20, desc[UR36][R10.64+0x30] ;  /* 0x000030240a147981 */ /* 0x000f22000c1e1b00 */
[----:B------:R-:W-:Y:S01]  /*0380*/  UMOV UR4, 0x54442d18 ;  /* 0x54442d1800047882 */ /* 0x000fe20000000000 */
[----:B------:R-:W-:Y:S01]  /*0390*/  UMOV UR5, 0x401921fb ;  /* 0x401921fb00057882 */ /* 0x000fe20000000000 */
[----:B--2---:R-:W-:Y:S01]  /*03a0*/  DADD R12, R12, -R14 ;  /* 0x000000000c0c7229 */ /* 0x004fe2000000080e */
[----:B---3--:R-:W-:-:S07]  /*03b0*/  MOV R0, R8 ;  /* 0x0000000800007202 */ /* 0x008fce0000000f00 */
[C---:B------:R-:W-:Y:S01]  /*03c0*/  DADD R14, -|R12|.reuse, UR4 ;  /* 0x000000040c0e7e29 */ /* 0x040fe20008000300 */
[----:B------:R-:W-:Y:S01]  /*03d0*/  UMOV UR5, 0x400921fb ;  /* 0x400921fb00057882 */ /* 0x000fe20000000000 */
[----:B------:R-:W-:Y:S02]  /*03e0*/  DADD R22, -RZ, |R12| ;  /* 0x00000000ff167229 */ /* 0x000fe4000000050c */
[----:B------:R-:W-:Y:S01]  /*03f0*/  DSETP.GT.AND P1, PT, |R12|, UR4, PT ;  /* 0x000000040c007e2a */ /* 0x000fe2000bf24200 */
[----:B------:R-:W-:Y:S01]  /*0400*/  UMOV UR4, 0x8e38e38e ;  /* 0x8e38e38e00047882 */ /* 0x000fe20000000000 */
[----:B------:R-:W-:Y:S01]  /*0410*/  UMOV UR5, 0x400638e3 ;  /* 0x400638e300057882 */ /* 0x000fe20000000000 */
[----:B----4-:R-:W-:-:S05]  /*0420*/  DADD R16, R16, -R20 ;  /* 0x0000000010107229 */ /* 0x010fca0000000814 */
[----:B------:R-:W-:Y:S02]  /*0430*/  FSEL R12, R14, R22, P1 ;  /* 0x000000160e0c7208 */ /* 0x000fe40000800000 */
[----:B------:R-:W-:Y:S01]  /*0440*/  FSEL R13, R15, R23, P1 ;  /* 0x000000170f0d7208 */ /* 0x000fe20000800000 */
[----:B------:R-:W-:Y:S01]  /*0450*/  DSETP.MIN.AND P1, P2, R8, R6, PT ;  /* 0x000000060800722a */ /* 0x000fe20003a20000 */
[----:B------:R-:W-:-:S04]  /*0460*/  IMAD.MOV.U32 R8, RZ, RZ, R7 ;  /* 0x000000ffff087224 */ /* 0x000fc800078e0007 */
[----:B------:R-:W-:Y:S01]  /*0470*/  DMUL R12, R12, R12 ;  /* 0x0000000c0c0c7228 */ /* 0x000fe20000000000 */
[----:B------:R-:W-:Y:S02]  /*0480*/  SEL R6, R0, R6, P1 ;  /* 0x0000000600067207 */ /* 0x000fe40000800000 */
[----:B------:R-:W-:-:S05]  /*0490*/  FSEL R9, R9, R8, P1 ;  /* 0x0000000809097208 */ /* 0x000fca0000800000 */
[----:B------:R-:W-:Y:S01]  /*04a0*/  DFMA R12, R16, R16, R12 ;  /* 0x00000010100c722b */ /* 0x000fe2000000000c */
[----:B------:R-:W-:-:S05]  /*04b0*/  @P2 LOP3.LUT R9, R8, 0x80000, RZ, 0xfc, !PT ;  /* 0x0008000008092812 */ /* 0x000fca00078efcff */
[----:B------:R-:W-:-:S06]  /*04c0*/  IMAD.MOV.U32 R7, RZ, RZ, R9 ;  /* 0x000000ffff077224 */ /* 0x000fcc00078e0009 */
[----:B------:R-:W-:-:S08]  /*04d0*/  DMUL R6, R6, R12 ;  /* 0x0000000c06067228 */ /* 0x000fd00000000000 */
[----:B------:R-:W-:-:S11]  /*04e0*/  DMUL R6, R6, UR4 ;  /* 0x0000000406067c28 */ /* 0x000fd60008000000 */
.L_x_7:
[----:B------:R-:W-:Y:S05]  /*04f0*/  BSYNC.RECONVERGENT B0 ;  /* 0x0000000000007941 */ /* 0x000fea0003800200 */
.L_x_6:
[----:B-----5:R0:W-:Y:S01]  /*0500*/  STG.E.64 desc[UR36][R4.64], R6 ;  /* 0x0000000604007986 */ /* 0x0201e2000c101b24 */
[----:B------:R-:W-:Y:S05]  /*0510*/  @P0 EXIT ;  /* 0x000000000000094d */ /* 0x000fea0003800000 */
[----:B------:R-:W1:Y:S02]  /*0520*/  LDCU UR4, c[0x0][0x370] ;  /* 0x00006e00ff0477ac */ /* 0x000e640008000800 */
[----:B-1----:R-:W-:-:S06]  /*0530*/  UIMAD UR4, UR6, UR4, URZ ;  /* 0x00000004060472a4 */ /* 0x002fcc000f8e02ff */
[----:B------:R-:W-:-:S13]  /*0540*/  ISETP.NE.AND P0, PT, RZ, UR4, PT ;  /* 0x00000004ff007c0c */ /* 0x000fda000bf05270 */
[----:B------:R-:W-:Y:S05]  /*0550*/  @!P0 EXIT ;  /* 0x000000000000894d */ /* 0x000fea0003800000 */
[----:B------:R-:W-:Y:S01]  /*0560*/  UISETP.GE.U32.AND UP0, UPT, UR4, 0x4, UPT ;  /* 0x000000040400788c */ /* 0x000fe2000bf06070 */
[----:B------:R-:W-:Y:S01]  /*0570*/  MOV R22, RZ ;  /* 0x000000ff00167202 */ /* 0x000fe20000000f00 */
[----:B------:R-:W-:-:S07]  /*0580*/  ULOP3.LUT UR38, UR4, 0x3, URZ, 0xc0, !UPT ;  /* 0x0000000304267892 */ /* 0x000fce000f8ec0ff */
[----:B------:R-:W-:Y:S05]  /*0590*/  BRA.U !UP0, `(.L_x_8) ;  /* 0x0000000108fc7547 */ /* 0x000fea000b800000 */
[----:B------:R-:W1:Y:S01]  /*05a0*/  LDCU.64 UR6, c[0x0][0x388] ;  /* 0x00007100ff0677ac */ /* 0x000e620008000a00 */
[----:B------:R-:W-:Y:S01]  /*05b0*/  BSSY.RECONVERGENT B6, `(.L_x_8) ;  /* 0x000003d000067945 */ /* 0x000fe20003800200 */
[----:B------:R-:W-:Y:S01]  /*05c0*/  IMAD.MOV.U32 R19, RZ, RZ, RZ ;  /* 0x000000ffff137224 */ /* 0x000fe200078e00ff */
[----:B------:R-:W-:-:S06]  /*05d0*/  ULOP3.LUT UR4, UR4, 0xfffffffc, URZ, 0xc0, !UPT ;  /* 0xfffffffc04047892 */ /* 0x000fcc000f8ec0ff */
[----:B------:R-:W-:Y:S01]  /*05e0*/  IMAD.U32 R22, RZ, RZ, UR4 ;  /* 0x00000004ff167e24 */ /* 0x000fe2000f8e00ff */
[----:B-1----:R-:W-:-:S04]  /*05f0*/  UIADD3 UR5, UP0, UPT, UR6, 0x10, URZ ;  /* 0x0000001006057890 */ /* 0x002fc8000ff1e0ff */
[----:B------:R-:W-:Y:S02]  /*0600*/  UIADD3.X UR6, UPT, UPT, URZ, UR7, URZ, UP0, !UPT ;  /* 0x00000007ff067290 */ /* 0x000fe400087fe4ff */
[----:B------:R-:W-:-:S04]  /*0610*/  MOV R16, UR5 ;  /* 0x0000000500107c02 */ /* 0x000fc80008000f00 */
[----:B------:R-:W-:-:S07]  /*0620*/  IMAD.U32 R17, RZ, RZ, UR6 ;  /* 0x00000006ff117e24 */ /* 0x000fce000f8e00ff */
.L_x_13:
[----:B------:R-:W2:Y:S01]  /*0630*/  LDG.E.64 R8, desc[UR36][R16.64+-0x10] ;  /* 0xfffff02410087981 */ /* 0x000ea2000c1e1b00 */
[----:B------:R-:W-:Y:S01]  /*0640*/  MOV R23, 0x0 ;  /* 0x0000000000177802 */ /* 0x000fe20000000f00 */
[----:B------:R-:W1:Y:S01]  /*0650*/  LDCU.64 UR4, c[0x4][0x8] ;  /* 0x01000100ff0477ac */ /* 0x000e620008000a00 */
[----:B0-----:R-:W-:Y:S01]  /*0660*/  IMAD.MOV.U32 R6, RZ, RZ, R2 ;  /* 0x000000ffff067224 */ /* 0x001fe200078e0002 */
[----:B------:R0:W-:Y:S01]  /*0670*/  STL [R1], R19 ;  /* 0x0000001301007387 */ /* 0x0001e20000100800 */
[----:B------:R0:W3:Y:S01]  /*0680*/  LDC.64 R10, c[0x4][R23] ;  /* 0x01000000170a7b82 */ /* 0x0000e20000000a00 */
[----:B------:R-:W-:Y:S02]  /*0690*/  IMAD.MOV.U32 R7, RZ, RZ, R18 ;  /* 0x000000ffff077224 */ /* 0x000fe400078e0012 */
[----:B-1----:R-:W-:Y:S01]  /*06a0*/  IMAD.U32 R4, RZ, RZ, UR4 ;  /* 0x00000004ff047e24 */ /* 0x002fe2000f8e00ff */
[----:B------:R-:W-:Y:S01]  /*06b0*/  MOV R5, UR5 ;  /* 0x0000000500057c02 */ /* 0x000fe20008000f00 */
[----:B--23--:R0:W-:Y:S06]  /*06c0*/  STL.64 [R1+0x8], R8 ;  /* 0x0000080801007387 */ /* 0x00c1ec0000100a00 */
[----:B------:R-:W-:-:S07]  /*06d0*/  LEPC R20, `(.L_x_9) ;  /* 0x000000001014794e */ /* 0x000fce0000000000 */
[----:B0-----:R-:W-:Y:S05]  /*06e0*/  CALL.ABS.NOINC R10 ;  /* 0x000000000a007343 */ /* 0x001fea0003c00000 */
.L_x_9:
[----:B------:R-:W2:Y:S01]  /*06f0*/  LDG.E.64 R8, desc[UR36][R16.64+-0x8] ;  /* 0xfffff82410087981 */ /* 0x000ea2000c1e1b00 */
[----:B------:R-:W-:Y:S01]  /*0700*/  IADD3 R0, PT, PT, R19, 0x1, RZ ;  /* 0x0000000113007810 */ /* 0x000fe20007ffe0ff */
[----:B------:R0:W1:Y:S01]  /*0710*/  LDC.64 R10, c[0x4][R23] ;  /* 0x01000000170a7b82 */ /* 0x0000620000000a00 */
[----:B------:R-:W3:Y:S01]  /*0720*/  LDCU.64 UR4, c[0x4][0x8] ;  /* 0x01000100ff0477ac */ /* 0x000ee20008000a00 */
[----:B------:R-:W-:Y:S01]  /*0730*/  MOV R6, R2 ;  /* 0x0000000200067202 */ /* 0x000fe20000000f00 */
[----:B------:R-:W-:Y:S01]  /*0740*/  IMAD.MOV.U32 R7, RZ, RZ, R18 ;  /* 0x000000ffff077224 */ /* 0x000fe200078e0012 */
[----:B------:R0:W-:Y:S01]  /*0750*/  STL [R1], R0 ;  /* 0x0000000001007387 */ /* 0x0001e20000100800 */
[----:B---3--:R-:W-:Y:S02]  /*0760*/  IMAD.U32 R4, RZ, RZ, UR4 ;  /* 0x00000004ff047e24 */ /* 0x008fe4000f8e00ff */
[----:B------:R-:W-:Y:S01]  /*0770*/  IMAD.U32 R5, RZ, RZ, UR5 ;  /* 0x00000005ff057e24 */ /* 0x000fe2000f8e00ff */
[----:B-12---:R0:W-:Y:S06]  /*0780*/  STL.64 [R1+0x8], R8 ;  /* 0x0000080801007387 */ /* 0x0061ec0000100a00 */
[----:B------:R-:W-:-:S07]  /*0790*/  LEPC R20, `(.L_x_10) ;  /* 0x000000001014794e */ /* 0x000fce0000000000 */
[----:B0-----:R-:W-:Y:S05]  /*07a0*/  CALL.ABS.NOINC R10 ;  /* 0x000000000a007343 */ /* 0x001fea0003c00000 */
.L_x_10:
[----:B------:R-:W2:Y:S01]  /*07b0*/  LDG.E.64 R8, desc[UR36][R16.64] ;  /* 0x0000002410087981 */ /* 0x000ea2000c1e1b00 */
[----:B------:R-:W-:Y:S01]  /*07c0*/  VIADD R0, R19, 0x2 ;  /* 0x0000000213007836 */ /* 0x000fe20000000000 */
[----:B------:R0:W1:Y:S01]  /*07d0*/  LDC.64 R10, c[0x4][R23] ;  /* 0x01000000170a7b82 */ /* 0x0000620000000a00 */
[----:B------:R-:W3:Y:S01]  /*07e0*/  LDCU.64 UR4, c[0x4][0x8] ;  /* 0x01000100ff0477ac */ /* 0x000ee20008000a00 */
[----:B------:R-:W-:Y:S01]  /*07f0*/  IMAD.MOV.U32 R6, RZ, RZ, R2 ;  /* 0x000000ffff067224 */ /* 0x000fe200078e0002 */
[----:B------:R-:W-:Y:S01]  /*0800*/  MOV R7, R18 ;  /* 0x0000001200077202 */ /* 0x000fe20000000f00 */
[----:B------:R0:W-:Y:S01]  /*0810*/  STL [R1], R0 ;  /* 0x0000000001007387 */ /* 0x0001e20000100800 */
[----:B---3--:R-:W-:Y:S01]  /*0820*/  MOV R4, UR4 ;  /* 0x0000000400047c02 */ /* 0x008fe20008000f00 */
[----:B------:R-:W-:Y:S02]  /*0830*/  IMAD.U32 R5, RZ, RZ, UR5 ;  /* 0x00000005ff057e24 */ /* 0x000fe4000f8e00ff */
[----:B-12---:R0:W-:Y:S05]  /*0840*/  STL.64 [R1+0x8], R8 ;  /* 0x0000080801007387 */ /* 0x0061ea0000100a00 */
[----:B------:R-:W-:-:S07]  /*0850*/  LEPC R20, `(.L_x_11) ;  /* 0x000000001014794e */ /* 0x000fce0000000000 */
[----:B0-----:R-:W-:Y:S05]  /*0860*/  CALL.ABS.NOINC R10 ;  /* 0x000000000a007343 */ /* 0x001fea0003c00000 */
.L_x_11:
[----:B------:R-:W2:Y:S01]  /*0870*/  LDG.E.64 R8, desc[UR36][R16.64+0x8] ;  /* 0x0000082410087981 */ /* 0x000ea2000c1e1b00 */
[----:B------:R-:W-:Y:S01]  /*0880*/  VIADD R0, R19, 0x3 ;  /* 0x0000000313007836 */ /* 0x000fe20000000000 */
[----:B------:R0:W1:Y:S01]  /*0890*/  LDC.64 R10, c[0x4][R23] ;  /* 0x01000000170a7b82 */ /* 0x0000620000000a00 */
[----:B------:R-:W3:Y:S01]  /*08a0*/  LDCU.64 UR4, c[0x4][0x8] ;  /* 0x01000100ff0477ac */ /* 0x000ee20008000a00 */
[----:B------:R-:W-:Y:S02]  /*08b0*/  IMAD.MOV.U32 R6, RZ, RZ, R2 ;  /* 0x000000ffff067224 */ /* 0x000fe400078e0002 */
[----:B------:R0:W-:Y:S01]  /*08c0*/  STL [R1], R0 ;  /* 0x0000000001007387 */ /* 0x0001e20000100800 */
[----:B------:R-:W-:Y:S02]  /*08d0*/  IMAD.MOV.U32 R7, RZ, RZ, R18 ;  /* 0x000000ffff077224 */ /* 0x000fe400078e0012 */
[----:B---3--:R-:W-:Y:S01]  /*08e0*/  IMAD.U32 R4, RZ, RZ, UR4 ;  /* 0x00000004ff047e24 */ /* 0x008fe2000f8e00ff */
[----:B------:R-:W-:Y:S01]  /*08f0*/  MOV R5, UR5 ;  /* 0x0000000500057c02 */ /* 0x000fe20008000f00 */
[----:B-12---:R0:W-:Y:S06]  /*0900*/  STL.64 [R1+0x8], R8 ;  /* 0x0000080801007387 */ /* 0x0061ec0000100a00 */
[----:B------:R-:W-:-:S07]  /*0910*/  LEPC R20, `(.L_x_12) ;  /* 0x000000001014794e */ /* 0x000fce0000000000 */
[----:B0-----:R-:W-:Y:S05]  /*0920*/  CALL.ABS.NOINC R10 ;  /* 0x000000000a007343 */ /* 0x001fea0003c00000 */
.L_x_12:
[----:B------:R-:W-:Y:S02]  /*0930*/  IADD3 R19, PT, PT, R19, 0x4, RZ ;  /* 0x0000000413137810 */ /* 0x000fe40007ffe0ff */
[----:B------:R-:W-:Y:S02]  /*0940*/  IADD3 R16, P1, PT, R16, 0x20, RZ ;  /* 0x0000002010107810 */ /* 0x000fe40007f3e0ff */
[----:B------:R-:W-:-:S03]  /*0950*/  ISETP.NE.AND P0, PT, R19, R22, PT ;  /* 0x000000161300720c */ /* 0x000fc60003f05270 */
[----:B------:R-:W-:-:S10]  /*0960*/  IMAD.X R17, RZ, RZ, R17, P1 ;  /* 0x000000ffff117224 */ /* 0x000fd400008e0611 */
[----:B------:R-:W-:Y:S05]  /*0970*/  @P0 BRA `(.L_x_13) ;  /* 0xfffffffc002c0947 */ /* 0x000fea000383ffff */
[----:B------:R-:W-:Y:S05]  /*0980*/  BSYNC.RECONVERGENT B6 ;  /* 0x0000000000067941 */ /* 0x000fea0003800200 */
.L_x_8:
[----:B------:R-:W-:-:S13]  /*0990*/  ISETP.NE.AND P0, PT, RZ, UR38, PT ;  /* 0x00000026ff007c0c */ /* 0x000fda000bf05270 */
[----:B------:R-:W-:Y:S05]  /*09a0*/  @!P0 EXIT ;  /* 0x000000000000894d */ /* 0x000fea0003800000 */
[----:B------:R-:W1:Y:S01]  /*09b0*/  LDC.64 R24, c[0x0][0x388] ;  /* 0x0000e200ff187b82 */ /* 0x000e620000000a00 */
[----:B------:R-:W-:-:S06]  /*09c0*/  UIADD3 UR4, UPT, UPT, -UR38, URZ, URZ ;  /* 0x000000ff26047290 */ /* 0x000fcc000fffe1ff */
[----:B------:R-:W-:Y:S02]  /*09d0*/  IMAD.U32 R16, RZ, RZ, UR4 ;  /* 0x00000004ff107e24 */ /* 0x000fe4000f8e00ff */
[----:B-1----:R-:W-:-:S05]  /*09e0*/  IMAD.WIDE.U32 R24, R22, 0x8, R24 ;  /* 0x0000000816187825 */ /* 0x002fca00078e0018 */
[----:B------:R-:W-:-:S07]  /*09f0*/  MOV R17, R25 ;  /* 0x0000001900117202 */ /* 0x000fce0000000f00 */
.L_x_15:
[----:B------:R-:W-:Y:S01]  /*0a00*/  IMAD.MOV.U32 R25, RZ, RZ, R17 ;  /* 0x000000ffff197224 */ /* 0x000fe200078e0011 */
[----:B------:R-:W-:Y:S01]  /*0a10*/  MOV R8, 0x0 ;  /* 0x0000000000087802 */ /* 0x000fe20000000f00 */
[----:B------:R-:W1:Y:S03]  /*0a20*/  LDCU.64 UR4, c[0x4][0x8] ;  /* 0x01000100ff0477ac */ /* 0x000e660008000a00 */
[----:B------:R-:W2:Y:S01]  /*0a30*/  LDG.E.64 R10, desc[UR36][R24.64] ;  /* 0x00000024180a7981 */ /* 0x000ea2000c1e1b00 */
[----:B------:R-:W-:Y:S01]  /*0a40*/  VIADD R16, R16, 0x1 ;  /* 0x0000000110107836 */ /* 0x000fe20000000000 */
[----:B------:R-:W3:Y:S01]  /*0a50*/  LDC.64 R8, c[0x4][R8] ;  /* 0x0100000008087b82 */ /* 0x000ee20000000a00 */
[----:B0-----:R-:W-:Y:S01]  /*0a60*/  IMAD.MOV.U32 R6, RZ, RZ, R2 ;  /* 0x000000ffff067224 */ /* 0x001fe200078e0002 */
[----:B------:R0:W-:Y:S01]  /*0a70*/  STL [R1], R22 ;  /* 0x0000001601007387 */ /* 0x0001e20000100800 */
[----:B------:R-:W-:-:S02]  /*0a80*/  MOV R7, R18 ;  /* 0x0000001200077202 */ /* 0x000fc40000000f00 */
[----:B------:R-:W-:-:S04]  /*0a90*/  ISETP.NE.AND P0, PT, R16, RZ, PT ;  /* 0x000000ff1000720c */ /* 0x000fc80003f05270 */
[----:B------:R-:W-:Y:S02]  /*0aa0*/  P2R R19, PR, RZ, 0x1 ;  /* 0x00000001ff137803 */ /* 0x000fe40000000000 */
[----:B-1----:R-:W-:Y:S01]  /*0ab0*/  MOV R4, UR4 ;  /* 0x0000000400047c02 */ /* 0x002fe20008000f00 */
[----:B------:R-:W-:Y:S01]  /*0ac0*/  IMAD.U32 R5, RZ, RZ, UR5 ;  /* 0x00000005ff057e24 */ /* 0x000fe2000f8e00ff */
[----:B--23--:R0:W-:Y:S06]  /*0ad0*/  STL.64 [R1+0x8], R10 ;  /* 0x0000080a01007387 */ /* 0x00c1ec0000100a00 */
[----:B------:R-:W-:-:S07]  /*0ae0*/  LEPC R20, `(.L_x_14) ;  /* 0x000000001014794e */ /* 0x000fce0000000000 */
[----:B0-----:R-:W-:Y:S05]  /*0af0*/  CALL.ABS.NOINC R8 ;  /* 0x0000000008007343 */ /* 0x001fea0003c00000 */
.L_x_14:
[----:B------:R-:W-:Y:S01]  /*0b00*/  ISETP.NE.AND P6, PT, R19, RZ, PT ;  /* 0x000000ff1300720c */ /* 0x000fe20003fc5270 */
[----:B------:R-:W-:Y:S01]  /*0b10*/  VIADD R22, R22, 0x1 ;  /* 0x0000000116167836 */ /* 0x000fe20000000000 */
[----:B------:R-:W-:-:S04]  /*0b20*/  IADD3 R24, P0, PT, R24, 0x8, RZ ;  /* 0x0000000818187810 */ /* 0x000fc80007f1e0ff */
[----:B------:R-:W-:-:S07]  /*0b30*/  IADD3.X R17, PT, PT, RZ, R17, RZ, P0, !PT ;  /* 0x00000011ff117210 */ /* 0x000fce00007fe4ff */
[----:B------:R-:W-:Y:S05]  /*0b40*/  @P6 BRA `(.L_x_15) ;  /* 0xfffffffc00ac6947 */ /* 0x000fea000383ffff */
[----:B------:R-:W-:Y:S05]  /*0b50*/  EXIT ;  /* 0x000000000000794d */ /* 0x000fea0003800000 */
.L_x_16:
        /* <DEDUP_REMOVED lines=10> */
.L_x_35:


//--------------------- .text._Z8set_jetsP9PseudoJet --------------------------
	.section	.text._Z8set_jetsP9PseudoJet,"ax",@progbits
	.align	128
        .global         _Z8set_jetsP9PseudoJet
        .type           _Z8set_jetsP9PseudoJet,@function
        .size           _Z8set_jetsP9PseudoJet,(.L_x_33 - _Z8set_jetsP9PseudoJet)
        .other          _Z8set_jetsP9PseudoJet,@"STO_CUDA_ENTRY STV_DEFAULT"
_Z8set_jetsP9PseudoJet:
.text._Z8set_jetsP9PseudoJet:
[----:B------:R-:W-:Y:S01]  /*0000*/  LDC R1, c[0x0][0x37c] ;  /* 0x0000df00ff017b82 */ /* 0x000fe20000000800 */
[----:B------:R-:W0:Y:S07]  /*0010*/  S2R R3, SR_CTAID.X ;  /* 0x0000000000037919 */ /* 0x000e2e0000002500 */
[----:B------:R-:W1:Y:S01]  /*0020*/  LDC.64 R18, c[0x0][0x380] ;  /* 0x0000e000ff127b82 */ /* 0x000e620000000a00 */
[----:B------:R-:W0:Y:S01]  /*0030*/  LDCU UR6, c[0x0][0x360] ;  /* 0x00006c00ff0677ac */ /* 0x000e220008000800 */
[----:B------:R-:W0:Y:S01]  /*0040*/  S2R R0, SR_TID.X ;  /* 0x0000000000007919 */ /* 0x000e220000002100 */
[----:B------:R-:W2:Y:S01]  /*0050*/  LDCU.64 UR4, c[0x0][0x358] ;  /* 0x00006b00ff0477ac */ /* 0x000ea20008000a00 */
[----:B0-----:R-:W-:-:S04]  /*0060*/  IMAD R3, R3, UR6, R0 ;  /* 0x0000000603037c24 */ /* 0x001fc8000f8e0200 */
[----:B-1----:R-:W-:-:S05]  /*0070*/  IMAD.WIDE R18, R3, 0x38, R18 ;  /* 0x0000003803127825 */ /* 0x002fca00078e0212 */
[----:B--2---:R-:W2:Y:S04]  /*0080*/  LDG.E.64 R16, desc[UR4][R18.64+0x8] ;  /* 0x0000080412107981 */ /* 0x004ea8000c1e1b00 */
[----:B------:R-:W3:Y:S01]  /*0090*/  LDG.E.64 R14, desc[UR4][R18.64] ;  /* 0x00000004120e7981 */ /* 0x000ee2000c1e1b00 */
[----:B------:R-:W-:Y:S01]  /*00a0*/  BSSY.RECONVERGENT B0, `(.L_x_17) ;  /* 0x0000080000007945 */ /* 0x000fe20003800200 */
[----:B--2---:R-:W-:-:S08]  /*00b0*/  DMUL R12, R16, R16 ;  /* 0x00000010100c7228 */ /* 0x004fd00000000000 */
[----:B---3--:R-:W-:-:S07]  /*00c0*/  DFMA R12, R14, R14, R12 ;  /* 0x0000000e0e0c722b */ /* 0x008fce000000000c */
[----:B------:R0:W-:Y:S01]  /*00d0*/  STG.E.64 desc[UR4][R18.64+0x20], R12 ;  /* 0x0000200c12007986 */ /* 0x0001e2000c101b04 */
[----:B------:R-:W-:-:S14]  /*00e0*/  DSETP.NEU.AND P0, PT, R12, RZ, PT ;  /* 0x000000ff0c00722a */ /* 0x000fdc0003f0d000 */
[----:B------:R0:W-:Y:S01]  /*00f0*/  @!P0 STG.E.64 desc[UR4][R18.64+0x28], RZ ;  /* 0x000028ff12008986 */ /* 0x0001e2000c101b04 */
[----:B------:R-:W-:Y:S01]  /*0100*/  @!P0 CS2R R2, SRZ ;  /* 0x0000000000028805 */ /* 0x000fe2000001ff00 */
[----:B------:R-:W-:Y:S06]  /*0110*/  @!P0 BRA `(.L_x_18) ;  /* 0x0000000400e08947 */ /* 0x000fec0003800000 */
[----:B------:R-:W-:Y:S01]  /*0120*/  DADD R6, -RZ, |R16| ;  /* 0x00000000ff067229 */ /* 0x000fe20000000510 */
[----:B------:R-:W-:Y:S01]  /*0130*/  IMAD.MOV.U32 R2, RZ, RZ, 0x1 ;  /* 0x00000001ff027424 */ /* 0x000fe200078e00ff */
[--C-:B------:R-:W-:Y:S01]  /*0140*/  DADD R8, -RZ, |R14|.reuse ;  /* 0x00000000ff087229 */ /* 0x100fe2000000050e */
[----:B------:R-:W-:Y:S01]  /*0150*/  BSSY.RECONVERGENT B1, `(.L_x_19) ;  /* 0x0000019000017945 */ /* 0x000fe20003800200 */
[----:B------:R-:W-:-:S08]  /*0160*/  DSETP.GT.AND P1, PT, |R16|, |R14|, PT ;  /* 0x4000000e1000722a */ /* 0x000fd00003f24200 */
[----:B------:R-:W-:Y:S02]  /*0170*/  FSEL R11, R7, R9, P1 ;  /* 0x00000009070b7208 */ /* 0x000fe40000800000 */
[----:B------:R-:W-:Y:S02]  /*0180*/  FSEL R10, R6, R8, P1 ;  /* 0x00000008060a7208 */ /* 0x000fe40000800000 */
[----:B------:R-:W1:Y:S01]  /*0190*/  MUFU.RCP64H R3, R11 ;  /* 0x0000000b00037308 */ /* 0x000e620000001800 */
[----:B------:R-:W-:Y:S02]  /*01a0*/  FSEL R8, R8, R6, P1 ;  /* 0x0000000608087208 */ /* 0x000fe40000800000 */
[----:B------:R-:W-:-:S04]  /*01b0*/  FSEL R9, R9, R7, P1 ;  /* 0x0000000709097208 */ /* 0x000fc80000800000 */
[----:B------:R-:W-:Y:S01]  /*01c0*/  FSETP.GEU.AND P2, PT, |R9|, 6.5827683646048100446e-37, PT ;  /* 0x036000000900780b */ /* 0x000fe20003f4e200 */
[----:B-1----:R-:W-:-:S08]  /*01d0*/  DFMA R4, -R10, R2, 1 ;  /* 0x3ff000000a04742b */ /* 0x002fd00000000102 */
[----:B------:R-:W-:-:S08]  /*01e0*/  DFMA R4, R4, R4, R4 ;  /* 0x000000040404722b */ /* 0x000fd00000000004 */
[----:B------:R-:W-:-:S08]  /*01f0*/  DFMA R4, R2, R4, R2 ;  /* 0x000000040204722b */ /* 0x000fd00000000002 */
[----:B------:R-:W-:-:S08]  /*0200*/  DFMA R2, -R10, R4, 1 ;  /* 0x3ff000000a02742b */ /* 0x000fd00000000104 */
[----:B------:R-:W-:-:S08]  /*0210*/  DFMA R2, R4, R2, R4 ;  /* 0x000000020402722b */ /* 0x000fd00000000004 */
[----:B------:R-:W-:-:S08]  /*0220*/  DMUL R4, R2, R8 ;  /* 0x0000000802047228 */ /* 0x000fd00000000000 */
[----:B------:R-:W-:-:S08]  /*0230*/  DFMA R6, -R10, R4, R8 ;  /* 0x000000040a06722b */ /* 0x000fd00000000108 */
[----:B------:R-:W-:-:S10]  /*0240*/  DFMA R2, R2, R6, R4 ;  /* 0x000000060202722b */ /* 0x000fd40000000004 */
[----:B------:R-:W-:-:S05]  /*0250*/  FFMA R0, RZ, R11, R3 ;  /* 0x0000000bff007223 */ /* 0x000fca0000000003 */
[----:B------:R-:W-:-:S13]  /*0260*/  FSETP.GT.AND P0, PT, |R0|, 1.469367938527859385e-39, PT ;  /* 0x001000000000780b */ /* 0x000fda0003f04200 */
[----:B------:R-:W-:Y:S05]  /*0270*/  @P0 BRA P2, `(.L_x_20) ;  /* 0x0000000000180947 */ /* 0x000fea0001000000 */
[----:B------:R-:W-:Y:S01]  /*0280*/  IMAD.MOV.U32 R4, RZ, RZ, R10 ;  /* 0x000000ffff047224 */ /* 0x000fe200078e000a */
[----:B------:R-:W-:Y:S01]  /*0290*/  MOV R0, 0x2c0 ;  /* 0x000002c000007802 */ /* 0x000fe20000000f00 */
[----:B------:R-:W-:-:S07]  /*02a0*/  IMAD.MOV.U32 R5, RZ, RZ, R11 ;  /* 0x000000ffff057224 */ /* 0x000fce00078e000b */
[----:B0-----:R-:W-:Y:S05]  /*02b0*/  CALL.REL.NOINC `($__internal_0_$__cuda_sm20_div_rn_f64_full) ;  /* 0x0000000c00d87944 */ /* 0x001fea0003c00000 */
[----:B------:R-:W-:Y:S02]  /*02c0*/  IMAD.MOV.U32 R2, RZ, RZ, R4 ;  /* 0x000000ffff027224 */ /* 0x000fe400078e0004 */
[----:B------:R-:W-:-:S07]  /*02d0*/  IMAD.MOV.U32 R3, RZ, RZ, R5 ;  /* 0x000000ffff037224 */ /* 0x000fce00078e0005 */
.L_x_20:
[----:B------:R-:W-:Y:S05]  /*02e0*/  BSYNC.RECONVERGENT B1 ;  /* 0x0000000000017941 */ /* 0x000fea0003800200 */
.L_x_19:
[----:B------:R-:W-:Y:S01]  /*02f0*/  DMUL R4, R2, R2 ;  /* 0x0000000202047228 */ /* 0x000fe20000000000 */
[----:B------:R-:W-:Y:S01]  /*0300*/  IMAD.MOV.U32 R6, RZ, RZ, -0x2449a4b7 ;  /* 0xdbb65b49ff067424 */ /* 0x000fe200078e00ff */
[----:B------:R-:W-:Y:S01]  /*0310*/  UMOV UR6, 0x2a25ff7e ;  /* 0x2a25ff7e00067882 */ /* 0x000fe20000000000 */
[----:B------:R-:W-:Y:S01]  /*0320*/  IMAD.MOV.U32 R7, RZ, RZ, 0x3f2d3b63 ;  /* 0x3f2d3b63ff077424 */ /* 0x000fe200078e00ff */
[----:B------:R-:W-:Y:S01]  /*0330*/  UMOV UR7, 0x3ef53e1d ;  /* 0x3ef53e1d00077882 */ /* 0x000fe20000000000 */
[----:B------:R-:W-:Y:S01]  /*0340*/  ISETP.GE.AND P2, PT, R15, RZ, PT ;  /* 0x000000ff0f00720c */ /* 0x000fe20003f46270 */
[----:B------:R-:W-:-:S03]  /*0350*/  DSETP.NEU.AND P3, PT, R10, RZ, PT ;  /* 0x000000ff0a00722a */ /* 0x000fc60003f6d000 */
[----:B------:R-:W-:Y:S01]  /*0360*/  DFMA R6, R4, -UR6, R6 ;  /* 0x8000000604067c2b */ /* 0x000fe20008000006 */
[----:B------:R-:W-:Y:S01]  /*0370*/  UMOV UR6, 0x8dde082e ;  /* 0x8dde082e00067882 */ /* 0x000fe20000000000 */
[----:B------:R-:W-:Y:S01]  /*0380*/  UMOV UR7, 0x3f531278 ;  /* 0x3f53127800077882 */ /* 0x000fe20000000000 */
[----:B------:R-:W-:-:S05]  /*0390*/  @P1 PLOP3.LUT P0, PT, P2, PT, PT, 0x80, 0x8 ;  /* 0x000000000008181c */ /* 0x000fca000170f070 */
[----:B------:R-:W-:Y:S01]  /*03a0*/  DFMA R6, R4, R6, -UR6 ;  /* 0x8000000604067e2b */ /* 0x000fe20008000006 */
[----:B------:R-:W-:Y:S01]  /*03b0*/  UMOV UR6, 0xc8249315 ;  /* 0xc824931500067882 */ /* 0x000fe20000000000 */
[----:B------:R-:W-:-:S06]  /*03c0*/  UMOV UR7, 0x3f6f9690 ;  /* 0x3f6f969000077882 */ /* 0x000fcc0000000000 */
[----:B------:R-:W-:Y:S01]  /*03d0*/  DFMA R6, R4, R6, UR6 ;  /* 0x0000000604067e2b */ /* 0x000fe20008000006 */
[----:B------:R-:W-:Y:S01]  /*03e0*/  UMOV UR6, 0xabc7cf0d ;  /* 0xabc7cf0d00067882 */ /* 0x000fe20000000000 */
[----:B------:R-:W-:-:S06]  /*03f0*/  UMOV UR7, 0x3f82cf5a ;  /* 0x3f82cf5a00077882 */ /* 0x000fcc0000000000 */
        /* <DEDUP_REMOVED lines=42> */
[----:B------:R-:W-:-:S08]  /*06a0*/  DFMA R6, R4, R6, -UR6 ;  /* 0x8000000604067e2b */ /* 0x000fd00008000006 */
[----:B------:R-:W-:Y:S01]  /*06b0*/  DMUL R6, R4, R6 ;  /* 0x0000000604067228 */ /* 0x000fe20000000000 */
[----:B------:R-:W-:Y:S02]  /*06c0*/  @!P1 IMAD.MOV.U32 R4, RZ, RZ, 0x54442d18 ;  /* 0x54442d18ff049424 */ /* 0x000fe400078e00ff */
[----:B------:R-:W-:-:S05]  /*06d0*/  @!P1 IMAD.MOV.U32 R5, RZ, RZ, 0x400921fb ;  /* 0x400921fbff059424 */ /* 0x000fca00078e00ff */
[----:B------:R-:W-:Y:S01]  /*06e0*/  DFMA R8, R6, R2, R2 ;  /* 0x000000020608722b */ /* 0x000fe20000000002 */
[----:B------:R-:W-:Y:S02]  /*06f0*/  @P1 IMAD.MOV.U32 R6, RZ, RZ, 0x54442d18 ;  /* 0x54442d18ff061424 */ /* 0x000fe400078e00ff */
[----:B------:R-:W-:-:S05]  /*0700*/  @P1 IMAD.MOV.U32 R7, RZ, RZ, 0x3ff921fb ;  /* 0x3ff921fbff071424 */ /* 0x000fca00078e00ff */
[----:B------:R-:W-:Y:S02]  /*0710*/  @P1 DADD R2, -RZ, -R8 ;  /* 0x00000000ff021229 */ /* 0x000fe40000000908 */
[----:B------:R-:W-:-:S08]  /*0720*/  @!P1 DADD R4, -R8, R4 ;  /* 0x0000000008049229 */ /* 0x000fd00000000104 */
[----:B------:R-:W-:Y:S02]  /*0730*/  @P1 FSEL R2, R8, R2, !P0 ;  /* 0x0000000208021208 */ /* 0x000fe40004000000 */
[----:B------:R-:W-:Y:S02]  /*0740*/  @P1 FSEL R3, R9, R3, !P0 ;  /* 0x0000000309031208 */ /* 0x000fe40004000000 */
[----:B------:R-:W-:-:S04]  /*0750*/  @!P1 PLOP3.LUT P0, PT, P2, PT, PT, 0x80, 0x8 ;  /* 0x000000000008981c */ /* 0x000fc8000170f070 */
[----:B------:R-:W-:Y:S01]  /*0760*/  @P1 DADD R2, R2, R6 ;  /* 0x0000000002021229 */ /* 0x000fe20000000006 */
[----:B------:R-:W-:-:S05]  /*0770*/  @P3 IMAD.MOV.U32 R7, RZ, RZ, 0x7f3321d2 ;  /* 0x7f3321d2ff073424 */ /* 0x000fca00078e00ff */
[----:B------:R-:W-:Y:S01]  /*0780*/  @!P1 FSEL R3, R5, R9, !P0 ;  /* 0x0000000905039208 */ /* 0x000fe20004000000 */
[----:B------:R-:W-:Y:S01]  /*0790*/  @P3 IMAD.MOV.U32 R9, RZ, RZ, 0x4002d97c ;  /* 0x4002d97cff093424 */ /* 0x000fe200078e00ff */
[----:B------:R-:W-:Y:S01]  /*07a0*/  @!P1 FSEL R2, R4, R8, !P0 ;  /* 0x0000000804029208 */ /* 0x000fe20004000000 */
[C-C-:B------:R-:W-:Y:S01]  /*07b0*/  @P3 DSETP.NEU.AND P1, PT, |R14|.reuse, |R16|.reuse, PT ;  /* 0x400000100e00322a */ /* 0x140fe20003f2d200 */
[----:B------:R-:W-:Y:S01]  /*07c0*/  @P3 FSEL R7, R7, 3.37028055040000000000e+12, !P0 ;  /* 0x54442d1807073808 */ /* 0x000fe20004000000 */
[----:B------:R-:W-:Y:S01]  /*07d0*/  DADD R14, |R14|, |R16| ;  /* 0x000000000e0e7229 */ /* 0x000fe20000000610 */
[----:B------:R-:W-:Y:S02]  /*07e0*/  @P3 FSEL R9, R9, 1.8213495016098022461, !P0 ;  /* 0x3fe921fb09093808 */ /* 0x000fe40004000000 */
[----:B------:R-:W-:Y:S02]  /*07f0*/  @!P3 FSEL R5, RZ, 2.1426990032196044922, P0 ;  /* 0x400921fbff05b808 */ /* 0x000fe40000000000 */
[----:B------:R-:W-:-:S02]  /*0800*/  @P3 FSEL R3, R9, R3, !P1 ;  /* 0x0000000309033208 */ /* 0x000fc40004800000 */
[----:B------:R-:W-:Y:S02]  /*0810*/  @P3 FSEL R0, R7, R2, !P1 ;  /* 0x0000000207003208 */ /* 0x000fe40004800000 */
[----:B------:R-:W-:Y:S01]  /*0820*/  @!P3 FSEL R4, RZ, 3.37028055040000000000e+12, P0 ;  /* 0x54442d18ff04b808 */ /* 0x000fe20000000000 */
[----:B------:R-:W-:Y:S01]  /*0830*/  @P3 IMAD.MOV.U32 R5, RZ, RZ, R3 ;  /* 0x000000ffff053224 */ /* 0x000fe200078e0003 */
[----:B------:R-:W-:Y:S01]  /*0840*/  DSETP.NAN.AND P0, PT, R14, R14, PT ;  /* 0x0000000e0e00722a */ /* 0x000fe20003f08000 */
[----:B------:R-:W-:-:S03]  /*0850*/  @P3 IMAD.MOV.U32 R4, RZ, RZ, R0 ;  /* 0x000000ffff043224 */ /* 0x000fc600078e0000 */
[----:B------:R-:W-:Y:S02]  /*0860*/  LOP3.LUT R17, R5, 0x80000000, R17, 0xb8, !PT ;  /* 0x8000000005117812 */ /* 0x000fe400078eb811 */
[----:B------:R-:W-:Y:S02]  /*0870*/  FSEL R2, R14, R4, P0 ;  /* 0x000000040e027208 */ /* 0x000fe40000000000 */
[----:B------:R-:W-:-:S05]  /*0880*/  FSEL R3, R15, R17, P0 ;  /* 0x000000110f037208 */ /* 0x000fca0000000000 */
[----:B------:R1:W-:Y:S02]  /*0890*/  STG.E.64 desc[UR4][R18.64+0x28], R2 ;  /* 0x0000280212007986 */ /* 0x0003e4000c101b04 */
.L_x_18:
[----:B------:R-:W-:Y:S05]  /*08a0*/  BSYNC.RECONVERGENT B0 ;  /* 0x0000000000007941 */ /* 0x000fea0003800200 */
.L_x_17:
[----:B------:R-:W2:Y:S04]  /*08b0*/  LDG.E.64 R6, desc[UR4][R18.64+0x18] ;  /* 0x0000180412067981 */ /* 0x000ea8000c1e1b00 */
[----:B------:R-:W2:Y:S01]  /*08c0*/  LDG.E.64 R10, desc[UR4][R18.64+0x10] ;  /* 0x00001004120a7981 */ /* 0x000ea2000c1e1b00 */
[----:B------:R-:W-:Y:S01]  /*08d0*/  UMOV UR6, 0x54442d18 ;  /* 0x54442d1800067882 */ /* 0x000fe20000000000 */
[----:B------:R-:W-:Y:S01]  /*08e0*/  UMOV UR7, 0x401921fb ;  /* 0x401921fb00077882 */ /* 0x000fe20000000000 */
[C---:B------:R-:W-:Y:S02]  /*08f0*/  DSETP.GEU.AND P0, PT, R2.reuse, RZ, PT ;  /* 0x000000ff0200722a */ /* 0x040fe40003f0e000 */
[----:B------:R-:W-:-:S10]  /*0900*/  DADD R4, R2, UR6 ;  /* 0x0000000602047e29 */ /* 0x000fd40008000000 */
[----:B------:R-:W-:Y:S02]  /*0910*/  FSEL R4, R4, R2, !P0 ;  /* 0x0000000204047208 */ /* 0x000fe40004000000 */
[----:B------:R-:W-:Y:S01]  /*0920*/  FSEL R5, R5, R3, !P0 ;  /* 0x0000000305057208 */ /* 0x000fe20004000000 */
[----:B------:R-:W-:-:S05]  /*0930*/  DSETP.NEU.AND P0, PT, R12, RZ, PT ;  /* 0x000000ff0c00722a */ /* 0x000fca0003f0d000 */
[----:B------:R-:W-:-:S06]  /*0940*/  DSETP.GE.AND P1, PT, R4, UR6, PT ;  /* 0x0000000604007e2a */ /* 0x000fcc000bf26000 */
[----:B------:R-:W-:Y:S02]  /*0950*/  DSETP.LT.OR P2, PT, R2, RZ, P1 ;  /* 0x000000ff0200722a */ /* 0x000fe40000f41400 */
[----:B-1----:R-:W-:-:S10]  /*0960*/  DADD R2, R4, -UR6 ;  /* 0x8000000604027e29 */ /* 0x002fd40008000000 */
[----:B------:R-:W-:Y:S02]  /*0970*/  FSEL R2, R2, R4, P1 ;  /* 0x0000000402027208 */ /* 0x000fe40000800000 */
[----:B------:R-:W-:-:S05]  /*0980*/  FSEL R3, R3, R5, P1 ;  /* 0x0000000503037208 */ /* 0x000fca0000800000 */
[----:B------:R1:W-:Y:S01]  /*0990*/  @P2 STG.E.64 desc[UR4][R18.64+0x28], R2 ;  /* 0x0000280212002986 */ /* 0x0003e2000c101b04 */
[----:B--2---:R-:W-:-:S14]  /*09a0*/  DSETP.NEU.OR P0, PT, R6, |R10|, P0 ;  /* 0x4000000a0600722a */ /* 0x004fdc000070d400 */
[----:B-1----:R-:W-:Y:S05]  /*09b0*/  @P0 BRA `(.L_x_21) ;  /* 0x00000000001c0947 */ /* 0x002fea0003800000 */
[C---:B------:R-:W-:Y:S02]  /*09c0*/  DSETP.GE.AND P0, PT, R10.reuse, RZ, PT ;  /* 0x000000ff0a00722a */ /* 0x040fe40003f06000 */
[----:B------:R-:W-:-:S12]  /*09d0*/  DADD R10, |R10|, 100000 ;  /* 0x40f86a000a0a7429 */ /* 0x000fd80000000200 */
[----:B------:R1:W-:Y:S01]  /*09e0*/  @P0 STG.E.64 desc[UR4][R18.64+0x30], R10 ;  /* 0x0000300a12000986 */ /* 0x0003e2000c101b04 */
[----:B------:R-:W-:Y:S05]  /*09f0*/  @P0 EXIT ;  /* 0x000000000000094d */ /* 0x000fea0003800000 */
[----:B-1----:R-:W-:-:S07]  /*0a00*/  DADD R10, -RZ, -R10 ;  /* 0x00000000ff0a7229 */ /* 0x002fce000000090a */
[----:B------:R-:W-:Y:S01]  /*0a10*/  STG.E.64 desc[UR4][R18.64+0x30], R10 ;  /* 0x0000300a12007986 */ /* 0x000fe2000c101b04 */
[----:B------:R-:W-:Y:S05]  /*0a20*/  EXIT ;  /* 0x000000000000794d */ /* 0x000fea0003800000 */
.L_x_21:
[C-C-:B------:R-:W-:Y:S01]  /*0a30*/  DADD R4, R6.reuse, |R10|.reuse ;  /* 0x0000000006047229 */ /* 0x140fe2000000040a */
[----:B------:R-:W-:Y:S01]  /*0a40*/  IMAD.MOV.U32 R8, RZ, RZ, 0x1 ;  /* 0x00000001ff087424 */ /* 0x000fe200078e00ff */
[C-C-:B------:R-:W-:Y:S01]  /*0a50*/  DADD R2, R6.reuse, R10.reuse ;  /* 0x0000000006027229 */ /* 0x140fe2000000000a */
[----:B------:R-:W-:Y:S01]  /*0a60*/  IMAD.MOV.U32 R0, RZ, RZ, RZ ;  /* 0x000000ffff007224 */ /* 0x000fe200078e00ff */
[----:B------:R-:W-:Y:S01]  /*0a70*/  DADD R6, R6, -R10 ;  /* 0x0000000006067229 */ /* 0x000fe2000000080a */
[----:B------:R-:W-:Y:S03]  /*0a80*/  BSSY.RECONVERGENT B0, `(.L_x_22) ;  /* 0x000001e000007945 */ /* 0x000fe60003800200 */
[----:B------:R-:W-:-:S04]  /*0a90*/  DMUL R4, R4, R4 ;  /* 0x0000000404047228 */ /* 0x000fc80000000000 */
[----:B------:R-:W-:Y:S02]  /*0aa0*/  DFMA R2, R2, R6, -R12 ;  /* 0x000000060202722b */ /* 0x000fe4000000080c */
[----:B------:R-:W1:Y:S06]  /*0ab0*/  MUFU.RCP64H R9, R5 ;  /* 0x0000000500097308 */ /* 0x000e6c0000001800 */
[----:B------:R-:W-:Y:S02]  /*0ac0*/  DSETP.MAX.AND P0, P1, RZ, R2, PT ;  /* 0x00000002ff00722a */ /* 0x000fe4000390f000 */
[----:B------:R-:W-:-:S02]  /*0ad0*/  IMAD.MOV.U32 R7, RZ, RZ, R2 ;  /* 0x000000ffff077224 */ /* 0x000fc400078e0002 */
[----:B------:R-:W-:-:S05]  /*0ae0*/  IMAD.MOV.U32 R2, RZ, RZ, RZ ;  /* 0x000000ffff027224 */ /* 0x000fca00078e00ff */
[----:B------:R-:W-:Y:S01]  /*0af0*/  SEL R2, R2, R7, P0 ;  /* 0x0000000702027207 */ /* 0x000fe20000000000 */
[----:B-1----:R-:W-:-:S08]  /*0b00*/  DFMA R14, -R4, R8, 1 ;  /* 0x3ff00000040e742b */ /* 0x002fd00000000108 */
[----:B------:R-:W-:-:S08]  /*0b10*/  DFMA R14, R14, R14, R14 ;  /* 0x0000000e0e0e722b */ /* 0x000fd0000000000e */
[----:B------:R-:W-:Y:S01]  /*0b20*/  DFMA R14, R8, R14, R8 ;  /* 0x0000000e080e722b */ /* 0x000fe20000000008 */
[----:B------:R-:W-:Y:S02]  /*0b30*/  FSEL R9, R0, R3, P0 ;  /* 0x0000000300097208 */ /* 0x000fe40000000000 */
[----:B------:R-:W-:-:S05]  /*0b40*/  @P1 LOP3.LUT R9, R3, 0x80000, RZ, 0xfc, !PT ;  /* 0x0008000003091812 */ /* 0x000fca00078efcff */
[----:B------:R-:W-:Y:S01]  /*0b50*/  DFMA R6, -R4, R14, 1 ;  /* 0x3ff000000406742b */ /* 0x000fe2000000010e */
[----:B------:R-:W-:-:S06]  /*0b60*/  IMAD.MOV.U32 R3, RZ, RZ, R9 ;  /* 0x000000ffff037224 */ /* 0x000fcc00078e0009 */
[----:B0-----:R-:W-:Y:S02]  /*0b70*/  DADD R12, R12, R2 ;  /* 0x000000000c0c7229 */ /* 0x001fe40000000002 */
[----:B------:R-:W-:-:S08]  /*0b80*/  DFMA R6, R14, R6, R14 ;  /* 0x000000060e06722b */ /* 0x000fd0000000000e */
[----:B------:R-:W-:Y:S01]  /*0b90*/  DMUL R2, R12, R6 ;  /* 0x000000060c027228 */ /* 0x000fe20000000000 */
[----:B------:R-:W-:-:S07]  /*0ba0*/  FSETP.GEU.AND P1, PT, |R13|, 6.5827683646048100446e-37, PT ;  /* 0x036000000d00780b */ /* 0x000fce0003f2e200 */
        /* <DEDUP_REMOVED lines=8> */
[----:B------:R-:W-:Y:S05]  /*0c30*/  CALL.REL.NOINC `($__internal_0_$__cuda_sm20_div_rn_f64_full) ;  /* 0x0000000400787944 */ /* 0x000fea0003c00000 */
[----:B------:R-:W-:Y:S02]  /*0c40*/  IMAD.MOV.U32 R2, RZ, RZ, R4 ;  /* 0x000000ffff027224 */ /* 0x000fe400078e0004 */
[----:B------:R-:W-:-:S07]  /*0c50*/  IMAD.MOV.U32 R3, RZ, RZ, R5 ;  /* 0x000000ffff037224 */ /* 0x000fce00078e0005 */
.L_x_23:
[----:B------:R-:W-:Y:S05]  /*0c60*/  BSYNC.RECONVERGENT B0 ;  /* 0x0000000000007941 */ /* 0x000fea0003800200 */
.L_x_22:
[----:B------:R-:W-:Y:S01]  /*0c70*/  ISETP.GT.AND P0, PT, R3, 0xfffff, PT ;  /* 0x000fffff0300780c */ /* 0x000fe20003f04270 */
[----:B------:R-:W-:Y:S01]  /*0c80*/  IMAD.MOV.U32 R4, RZ, RZ, R2 ;  /* 0x000000ffff047224 */ /* 0x000fe200078e0002 */
[----:B------:R-:W-:Y:S01]  /*0c90*/  BSSY.RECONVERGENT B0, `(.L_x_24) ;  /* 0x0000051000007945 */ /* 0x000fe20003800200 */
[----:B------:R-:W-:-:S10]  /*0ca0*/  IMAD.MOV.U32 R5, RZ, RZ, R3 ;  /* 0x000000ffff057224 */ /* 0x000fd400078e0003 */
[----:B------:R-:W-:-:S10]  /*0cb0*/  @!P0 DMUL R4, R4, 1.80143985094819840000e+16 ;  /* 0x4350000004048828 */ /* 0x000fd40000000000 */
[----:B------:R-:W-:Y:S02]  /*0cc0*/  @!P0 IMAD.MOV.U32 R3, RZ, RZ, R5 ;  /* 0x000000ffff038224 */ /* 0x000fe400078e0005 */
[----:B------:R-:W-:Y:S02]  /*0cd0*/  @!P0 IMAD.MOV.U32 R2, RZ, RZ, R4 ;  /* 0x000000ffff028224 */ /* 0x000fe400078e0004 */
[----:B------:R-:W-:-:S05]  /*0ce0*/  VIADD R0, R3, 0xffffffff ;  /* 0xffffffff03007836 */ /* 0x000fca0000000000 */
[----:B------:R-:W-:Y:S01]  /*0cf0*/  ISETP.GT.U32.AND P1, PT, R0, 0x7feffffe, PT ;  /* 0x7feffffe0000780c */ /* 0x000fe20003f24070 */
[----:B------:R-:W-:Y:S02]  /*0d00*/  IMAD.MOV.U32 R0, RZ, RZ, -0x3ff ;  /* 0xfffffc01ff007424 */ /* 0x000fe400078e00ff */
[----:B------:R-:W-:-:S10]  /*0d10*/  @!P0 IMAD.MOV.U32 R0, RZ, RZ, -0x435 ;  /* 0xfffffbcbff008424 */ /* 0x000fd400078e00ff */
[----:B------:R-:W-:Y:S05]  /*0d20*/  @P1 BRA `(.L_x_25) ;  /* 0x0000000400041947 */ /* 0x000fea0003800000 */
[----:B------:R-:W-:Y:S01]  /*0d30*/  LOP3.LUT R4, R3, 0xfffff, RZ, 0xc0, !PT ;  /* 0x000fffff03047812 */ /* 0x000fe200078ec0ff */
[----:B------:R-:W-:Y:S01]  /*0d40*/  IMAD.MOV.U32 R6, RZ, RZ, RZ ;  /* 0x000000ffff067224 */ /* 0x000fe200078e00ff */
[----:B------:R-:W-:Y:S01]  /*0d50*/  UMOV UR6, 0x3ae80f1e ;  /* 0x3ae80f1e00067882 */ /* 0x000fe20000000000 */
[----:B------:R-:W-:Y:S01]  /*0d60*/  IMAD.MOV.U32 R16, RZ, RZ, -0x748574fc ;  /* 0x8b7a8b04ff107424 */ /* 0x000fe200078e00ff */
[----:B------:R-:W-:Y:S01]  /*0d70*/  LOP3.LUT R5, R4, 0x3ff00000, RZ, 0xfc, !PT ;  /* 0x3ff0000004057812 */ /* 0x000fe200078efcff */
[----:B------:R-:W-:Y:S01]  /*0d80*/  IMAD.MOV.U32 R4, RZ, RZ, R2 ;  /* 0x000000ffff047224 */ /* 0x000fe200078e0002 */
[----:B------:R-:W-:Y:S01]  /*0d90*/  UMOV UR7, 0x3eb1380b ;  /* 0x3eb1380b00077882 */ /* 0x000fe20000000000 */
[----:B------:R-:W-:Y:S01]  /*0da0*/  IMAD.MOV.U32 R17, RZ, RZ, 0x3ed0ee25 ;  /* 0x3ed0ee25ff117424 */ /* 0x000fe200078e00ff */
[----:B------:R-:W-:Y:S01]  /*0db0*/  ISETP.GE.U32.AND P0, PT, R5, 0x3ff6a09f, PT ;  /* 0x3ff6a09f0500780c */ /* 0x000fe20003f06070 */
[----:B------:R-:W-:Y:S01]  /*0dc0*/  IMAD.MOV.U32 R21, RZ, RZ, 0x43300000 ;  /* 0x43300000ff157424 */ /* 0x000fe200078e00ff */
[----:B------:R-:W-:Y:S01]  /*0dd0*/  LEA.HI R0, R3, R0, RZ, 0xc ;  /* 0x0000000003007211 */ /* 0x000fe200078f60ff */
[----:B------:R-:W-:Y:S01]  /*0de0*/  UMOV UR8, 0x80000000 ;  /* 0x8000000000087882 */ /* 0x000fe20000000000 */
[----:B------:R-:W-:-:S09]  /*0df0*/  UMOV UR9, 0x43300000 ;  /* 0x4330000000097882 */ /* 0x000fd20000000000 */
[----:B------:R-:W-:Y:S02]  /*0e00*/  @P0 VIADD R7, R5, 0xfff00000 ;  /* 0xfff0000005070836 */ /* 0x000fe40000000000 */
[----:B------:R-:W-:Y:S02]  /*0e10*/  @P0 VIADD R0, R0, 0x1 ;  /* 0x0000000100000836 */ /* 0x000fe40000000000 */
[----:B------:R-:W-:-:S03]  /*0e20*/  @P0 IMAD.MOV.U32 R5, RZ, RZ, R7 ;  /* 0x000000ffff050224 */ /* 0x000fc600078e0007 */
[----:B------:R-:W-:-:S03]  /*0e30*/  LOP3.LUT R20, R0, 0x80000000, RZ, 0x3c, !PT ;  /* 0x8000000000147812 */ /* 0x000fc600078e3cff */
[C---:B------:R-:W-:Y:S02]  /*0e40*/  DADD R14, R4.reuse, 1 ;  /* 0x3ff00000040e7429 */ /* 0x040fe40000000000 */
[----:B------:R-:W-:-:S04]  /*0e50*/  DADD R4, R4, -1 ;  /* 0xbff0000004047429 */ /* 0x000fc80000000000 */
[----:B------:R-:W0:Y:S02]  /*0e60*/  MUFU.RCP64H R7, R15 ;  /* 0x0000000f00077308 */ /* 0x000e240000001800 */
[----:B0-----:R-:W-:-:S08]  /*0e70*/  DFMA R8, -R14, R6, 1 ;  /* 0x3ff000000e08742b */ /* 0x001fd00000000106 */
[----:B------:R-:W-:-:S08]  /*0e80*/  DFMA R8, R8, R8, R8 ;  /* 0x000000080808722b */ /* 0x000fd00000000008 */
[----:B------:R-:W-:-:S08]  /*0e90*/  DFMA R6, R6, R8, R6 ;  /* 0x000000080606722b */ /* 0x000fd00000000006 */
[----:B------:R-:W-:-:S08]  /*0ea0*/  DMUL R8, R4, R6 ;  /* 0x0000000604087228 */ /* 0x000fd00000000000 */
[----:B------:R-:W-:-:S08]  /*0eb0*/  DFMA R8, R4, R6, R8 ;  /* 0x000000060408722b */ /* 0x000fd00000000008 */
[----:B------:R-:W-:Y:S02]  /*0ec0*/  DMUL R12, R8, R8 ;  /* 0x00000008080c7228 */ /* 0x000fe40000000000 */
[----:B------:R-:W-:-:S06]  /*0ed0*/  DADD R2, R4, -R8 ;  /* 0x0000000004027229 */ /* 0x000fcc0000000808 */
[----:B------:R-:W-:Y:S01]  /*0ee0*/  DFMA R14, R12, UR6, R16 ;  /* 0x000000060c0e7c2b */ /* 0x000fe20008000010 */
[----:B------:R-:W-:Y:S01]  /*0ef0*/  UMOV UR6, 0x9f02676f ;  /* 0x9f02676f00067882 */ /* 0x000fe20000000000 */
[----:B------:R-:W-:Y:S01]  /*0f00*/  UMOV UR7, 0x3ef3b266 ;  /* 0x3ef3b26600077882 */ /* 0x000fe20000000000 */
[----:B------:R-:W-:Y:S02]  /*0f10*/  DADD R16, R2, R2 ;  /* 0x0000000002107229 */ /* 0x000fe40000000002 */
[----:B------:R-:W-:Y:S01]  /*0f20*/  DADD R2, R20, -UR8 ;  /* 0x8000000814027e29 */ /* 0x000fe20008000000 */
[----:B------:R-:W-:Y:S01]  /*0f30*/  UMOV UR8, 0xfefa39ef ;  /* 0xfefa39ef00087882 */ /* 0x000fe20000000000 */
[----:B------:R-:W-:Y:S01]  /*0f40*/  UMOV UR9, 0x3fe62e42 ;  /* 0x3fe62e4200097882 */ /* 0x000fe20000000000 */
[----:B------:R-:W-:Y:S01]  /*0f50*/  DFMA R14, R12, R14, UR6 ;  /* 0x000000060c0e7e2b */ /* 0x000fe2000800000e */
[----:B------:R-:W-:Y:S01]  /*0f60*/  UMOV UR6, 0xa9ab0956 ;  /* 0xa9ab095600067882 */ /* 0x000fe20000000000 */
[----:B------:R-:W-:Y:S01]  /*0f70*/  UMOV UR7, 0x3f1745cb ;  /* 0x3f1745cb00077882 */ /* 0x000fe20000000000 */
[----:B------:R-:W-:-:S02]  /*0f80*/  DFMA R16, R4, -R8, R16 ;  /* 0x800000080410722b */ /* 0x000fc40000000010 */
[----:B------:R-:W-:-:S03]  /*0f90*/  DFMA R4, R2, UR8, R8 ;  /* 0x0000000802047c2b */ /* 0x000fc60008000008 */
[----:B------:R-:W-:Y:S01]  /*0fa0*/  DFMA R14, R12, R14, UR6 ;  /* 0x000000060c0e7e2b */ /* 0x000fe2000800000e */
[----:B------:R-:W-:Y:S01]  /*0fb0*/  UMOV UR6, 0x2d1b5154 ;  /* 0x2d1b515400067882 */ /* 0x000fe20000000000 */
[----:B------:R-:W-:Y:S01]  /*0fc0*/  UMOV UR7, 0x3f3c71c7 ;  /* 0x3f3c71c700077882 */ /* 0x000fe20000000000 */
[----:B------:R-:W-:-:S05]  /*0fd0*/  DMUL R16, R6, R16 ;  /* 0x0000001006107228 */ /* 0x000fca0000000000 */
[----:B------:R-:W-:Y:S01]  /*0fe0*/  DFMA R14, R12, R14, UR6 ;  /* 0x000000060c0e7e2b */ /* 0x000fe2000800000e */
[----:B------:R-:W-:Y:S01]  /*0ff0*/  UMOV UR6, 0x923be72d ;  /* 0x923be72d00067882 */ /* 0x000fe20000000000 */
[----:B------:R-:W-:-:S06]  /*1000*/  UMOV UR7, 0x3f624924 ;  /* 0x3f62492400077882 */ /* 0x000fcc0000000000 */
        /* <DEDUP_REMOVED lines=8> */
[----:B------:R-:W-:Y:S02]  /*1090*/  UMOV UR7, 0x3fe62e42 ;  /* 0x3fe62e4200077882 */ /* 0x000fe40000000000 */
[----:B------:R-:W-:Y:S01]  /*10a0*/  DFMA R20, R2, -UR6, R4 ;  /* 0x8000000602147c2b */ /* 0x000fe20008000004 */
[----:B------:R-:W-:Y:S01]  /*10b0*/  UMOV UR6, 0x3b39803f ;  /* 0x3b39803f00067882 */ /* 0x000fe20000000000 */
[----:B------:R-:W-:Y:S02]  /*10c0*/  UMOV UR7, 0x3c7abc9e ;  /* 0x3c7abc9e00077882 */ /* 0x000fe40000000000 */
[----:B------:R-:W-:-:S04]  /*10d0*/  DMUL R14, R12, R14 ;  /* 0x0000000e0c0e7228 */ /* 0x000fc80000000000 */
[----:B------:R-:W-:-:S04]  /*10e0*/  DADD R20, -R8, R20 ;  /* 0x0000000008147229 */ /* 0x000fc80000000114 */
[----:B------:R-:W-:-:S08]  /*10f0*/  DFMA R14, R8, R14, R16 ;  /* 0x0000000e080e722b */ /* 0x000fd00000000010 */
[----:B------:R-:W-:-:S08]  /*1100*/  DADD R14, R14, -R20 ;  /* 0x000000000e0e7229 */ /* 0x000fd00000000814 */
[----:B------:R-:W-:-:S08]  /*1110*/  DFMA R14, R2, UR6, R14 ;  /* 0x00000006020e7c2b */ /* 0x000fd0000800000e */
[----:B------:R-:W-:Y:S01]  /*1120*/  DADD R4, R4, R14 ;  /* 0x0000000004047229 */ /* 0x000fe2000000000e */
[----:B------:R-:W-:Y:S10]  /*1130*/  BRA `(.L_x_26) ;  /* 0x0000000000187947 */ /* 0x000ff40003800000 */
.L_x_25:
[----:B------:R-:W-:Y:S01]  /*1140*/  IMAD.MOV.U32 R2, RZ, RZ, 0x0 ;  /* 0x00000000ff027424 */ /* 0x000fe200078e00ff */
[----:B------:R-:W-:Y:S01]  /*1150*/  LOP3.LUT P0, RZ, R5, 0x7fffffff, RZ, 0xc0, !PT ;  /* 0x7fffffff05ff7812 */ /* 0x000fe2000780c0ff */
[----:B------:R-:W-:-:S06]  /*1160*/  IMAD.MOV.U32 R3, RZ, RZ, 0x7ff00000 ;  /* 0x7ff00000ff037424 */ /* 0x000fcc00078e00ff */
[----:B------:R-:W-:-:S10]  /*1170*/  DFMA R2, R4, R2, +INF ;  /* 0x7ff000000402742b */ /* 0x000fd40000000002 */
[----:B------:R-:W-:Y:S02]  /*1180*/  FSEL R4, R2, RZ, P0 ;  /* 0x000000ff02047208 */ /* 0x000fe40000000000 */
[----:B------:R-:W-:-:S07]  /*1190*/  FSEL R5, R3, -QNAN , P0 ;  /* 0xfff0000003057808 */ /* 0x000fce0000000000 */
.L_x_26:
[----:B------:R-:W-:Y:S05]  /*11a0*/  BSYNC.RECONVERGENT B0 ;  /* 0x0000000000007941 */ /* 0x000fea0003800200 */
.L_x_24:
[----:B------:R-:W-:Y:S02]  /*11b0*/  DSETP.GT.AND P0, PT, R10, RZ, PT ;  /* 0x000000ff0a00722a */ /* 0x000fe40003f04000 */
[----:B------:R-:W-:-:S07]  /*11c0*/  DMUL R4, R4, 0.5 ;  /* 0x3fe0000004047828 */ /* 0x000fce0000000000 */
[----:B------:R0:W-:Y:S05]  /*11d0*/  STG.E.64 desc[UR4][R18.64+0x30], R4 ;  /* 0x0000300412007986 */ /* 0x0001ea000c101b04 */
[----:B------:R-:W-:Y:S05]  /*11e0*/  @!P0 EXIT ;  /* 0x000000000000894d */ /* 0x000fea0003800000 */
[----:B------:R-:W-:-:S07]  /*11f0*/  DADD R2, -RZ, -R4 ;  /* 0x00000000ff027229 */ /* 0x000fce0000000904 */
[----:B------:R-:W-:Y:S01]  /*1200*/  STG.E.64 desc[UR4][R18.64+0x30], R2 ;  /* 0x0000300212007986 */ /* 0x000fe2000c101b04 */
[----:B------:R-:W-:Y:S05]  /*1210*/  EXIT ;  /* 0x000000000000794d */ /* 0x000fea0003800000 */
        .weak           $__internal_0_$__cuda_sm20_div_rn_f64_full
        .type           $__internal_0_$__cuda_sm20_div_rn_f64_full,@function
        .size           $__internal_0_$__cuda_sm20_div_rn_f64_full,(.L_x_33 - $__internal_0_$__cuda_sm20_div_rn_f64_full)
$__internal_0_$__cuda_sm20_div_rn_f64_full:
[----:B------:R-:W-:Y:S01]  /*1220*/  FSETP.GEU.AND P3, PT, |R9|, 1.469367938527859385e-39, PT ;  /* 0x001000000900780b */ /* 0x000fe20003f6e200 */
[----:B------:R-:W-:Y:S01]  /*1230*/  IMAD.MOV.U32 R20, RZ, RZ, R8 ;  /* 0x000000ffff147224 */ /* 0x000fe200078e0008 */
[C---:B------:R-:W-:Y:S01]  /*1240*/  FSETP.GEU.AND P0, PT, |R5|.reuse, 1.469367938527859385e-39, PT ;  /* 0x001000000500780b */ /* 0x040fe20003f0e200 */
[----:B------:R-:W-:Y:S01]  /*1250*/  IMAD.MOV.U32 R22, RZ, RZ, 0x1 ;  /* 0x00000001ff167424 */ /* 0x000fe200078e00ff */
[----:B------:R-:W-:Y:S01]  /*1260*/  LOP3.LUT R6, R5, 0x800fffff, RZ, 0xc0, !PT ;  /* 0x800fffff05067812 */ /* 0x000fe200078ec0ff */
[----:B------:R-:W-:Y:S01]  /*1270*/  BSSY.RECONVERGENT B2, `(.L_x_27) ;  /* 0x0000052000027945 */ /* 0x000fe20003800200 */
[----:B------:R-:W-:Y:S02]  /*1280*/  LOP3.LUT R2, R9, 0x7ff00000, RZ, 0xc0, !PT ;  /* 0x7ff0000009027812 */ /* 0x000fe400078ec0ff */
[----:B------:R-:W-:Y:S01]  /*1290*/  LOP3.LUT R7, R6, 0x3ff00000, RZ, 0xfc, !PT ;  /* 0x3ff0000006077812 */ /* 0x000fe200078efcff */
[----:B------:R-:W-:Y:S01]  /*12a0*/  IMAD.MOV.U32 R6, RZ, RZ, R4 ;  /* 0x000000ffff067224 */ /* 0x000fe200078e0004 */
[----:B------:R-:W-:-:S03]  /*12b0*/  LOP3.LUT R29, R5, 0x7ff00000, RZ, 0xc0, !PT ;  /* 0x7ff00000051d7812 */ /* 0x000fc600078ec0ff */
[----:B------:R-:W-:Y:S01]  /*12c0*/  @!P3 LOP3.LUT R3, R5, 0x7ff00000, RZ, 0xc0, !PT ;  /* 0x7ff000000503b812 */ /* 0x000fe200078ec0ff */
[----:B------:R-:W-:Y:S01]  /*12d0*/  @!P3 IMAD.MOV.U32 R24, RZ, RZ, RZ ;  /* 0x000000ffff18b224 */ /* 0x000fe200078e00ff */
[----:B------:R-:W-:Y:S01]  /*12e0*/  @!P0 DMUL R6, R4, 8.98846567431157953865e+307 ;  /* 0x7fe0000004068828 */ /* 0x000fe20000000000 */
[C---:B------:R-:W-:Y:S02]  /*12f0*/  ISETP.GE.U32.AND P2, PT, R2.reuse, R29, PT ;  /* 0x0000001d0200720c */ /* 0x040fe40003f46070 */
[----:B------:R-:W-:Y:S01]  /*1300*/  @!P3 ISETP.GE.U32.AND P4, PT, R2, R3, PT ;  /* 0x000000030200b20c */ /* 0x000fe20003f86070 */
[----:B------:R-:W-:Y:S02]  /*1310*/  IMAD.MOV.U32 R3, RZ, RZ, 0x1ca00000 ;  /* 0x1ca00000ff037424 */ /* 0x000fe400078e00ff */
[----:B------:R-:W0:Y:S03]  /*1320*/  MUFU.RCP64H R23, R7 ;  /* 0x0000000700177308 */ /* 0x000e260000001800 */
[----:B------:R-:W-:-:S02]  /*1330*/  @!P3 SEL R25, R3, 0x63400000, !P4 ;  /* 0x634000000319b807 */ /* 0x000fc40006000000 */
[----:B------:R-:W-:Y:S02]  /*1340*/  SEL R21, R3, 0x63400000, !P2 ;  /* 0x6340000003157807 */ /* 0x000fe40005000000 */
[--C-:B------:R-:W-:Y:S02]  /*1350*/  @!P3 LOP3.LUT R25, R25, 0x80000000, R9.reuse, 0xf8, !PT ;  /* 0x800000001919b812 */ /* 0x100fe400078ef809 */
[----:B------:R-:W-:Y:S02]  /*1360*/  LOP3.LUT R21, R21, 0x800fffff, R9, 0xf8, !PT ;  /* 0x800fffff15157812 */ /* 0x000fe400078ef809 */
[----:B------:R-:W-:Y:S02]  /*1370*/  @!P3 LOP3.LUT R25, R25, 0x100000, RZ, 0xfc, !PT ;  /* 0x001000001919b812 */ /* 0x000fe400078efcff */
[----:B------:R-:W-:-:S04]  /*1380*/  @!P0 LOP3.LUT R29, R7, 0x7ff00000, RZ, 0xc0, !PT ;  /* 0x7ff00000071d8812 */ /* 0x000fc800078ec0ff */
[----:B------:R-:W-:Y:S02]  /*1390*/  @!P3 DFMA R20, R20, 2, -R24 ;  /* 0x400000001414b82b */ /* 0x000fe40000000818 */
[----:B0-----:R-:W-:-:S08]  /*13a0*/  DFMA R24, R22, -R6, 1 ;  /* 0x3ff000001618742b */ /* 0x001fd00000000806 */
[----:B------:R-:W-:-:S08]  /*13b0*/  DFMA R24, R24, R24, R24 ;  /* 0x000000181818722b */ /* 0x000fd00000000018 */
[----:B------:R-:W-:-:S08]  /*13c0*/  DFMA R24, R22, R24, R22 ;  /* 0x000000181618722b */ /* 0x000fd00000000016 */
[----:B------:R-:W-:-:S08]  /*13d0*/  DFMA R22, R24, -R6, 1 ;  /* 0x3ff000001816742b */ /* 0x000fd00000000806 */
[----:B------:R-:W-:-:S08]  /*13e0*/  DFMA R22, R24, R22, R24 ;  /* 0x000000161816722b */ /* 0x000fd00000000018 */
[----:B------:R-:W-:-:S08]  /*13f0*/  DMUL R24, R22, R20 ;  /* 0x0000001416187228 */ /* 0x000fd00000000000 */
[----:B------:R-:W-:-:S08]  /*1400*/  DFMA R26, R24, -R6, R20 ;  /* 0x80000006181a722b */ /* 0x000fd00000000014 */
[----:B------:R-:W-:Y:S01]  /*1410*/  DFMA R26, R22, R26, R24 ;  /* 0x0000001a161a722b */ /* 0x000fe20000000018 */
[----:B------:R-:W-:Y:S01]  /*1420*/  IMAD.MOV.U32 R22, RZ, RZ, R2 ;  /* 0x000000ffff167224 */ /* 0x000fe200078e0002 */
[----:B------:R-:W-:-:S05]  /*1430*/  @!P3 LOP3.LUT R22, R21, 0x7ff00000, RZ, 0xc0, !PT ;  /* 0x7ff000001516b812 */ /* 0x000fca00078ec0ff */
[----:B------:R-:W-:-:S05]  /*1440*/  VIADD R23, R22, 0xffffffff ;  /* 0xffffffff16177836 */ /* 0x000fca0000000000 */
[----:B------:R-:W-:Y:S01]  /*1450*/  ISETP.GT.U32.AND P0, PT, R23, 0x7feffffe, PT ;  /* 0x7feffffe1700780c */ /* 0x000fe20003f04070 */
[----:B------:R-:W-:-:S05]  /*1460*/  VIADD R23, R29, 0xffffffff ;  /* 0xffffffff1d177836 */ /* 0x000fca0000000000 */
[----:B------:R-:W-:-:S13]  /*1470*/  ISETP.GT.U32.OR P0, PT, R23, 0x7feffffe, P0 ;  /* 0x7feffffe1700780c */ /* 0x000fda0000704470 */
[----:B------:R-:W-:Y:S05]  /*1480*/  @P0 BRA `(.L_x_28) ;  /* 0x00000000006c0947 */ /* 0x000fea0003800000 */
[----:B------:R-:W-:-:S04]  /*1490*/  LOP3.LUT R9, R5, 0x7ff00000, RZ, 0xc0, !PT ;  /* 0x7ff0000005097812 */ /* 0x000fc800078ec0ff */
[CC--:B------:R-:W-:Y:S02]  /*14a0*/  VIADDMNMX R8, R2.reuse, -R9.reuse, 0xb9600000, !PT ;  /* 0xb960000002087446 */ /* 0x0c0fe40007800909 */
[----:B------:R-:W-:Y:S02]  /*14b0*/  ISETP.GE.U32.AND P0, PT, R2, R9, PT ;  /* 0x000000090200720c */ /* 0x000fe40003f06070 */
[----:B------:R-:W-:Y:S02]  /*14c0*/  VIMNMX R8, PT, PT, R8, 0x46a00000, PT ;  /* 0x46a0000008087848 */ /* 0x000fe40003fe0100 */
[----:B------:R-:W-:-:S05]  /*14d0*/  SEL R3, R3, 0x63400000, !P0 ;  /* 0x6340000003037807 */ /* 0x000fca0004000000 */
[----:B------:R-:W-:Y:S02]  /*14e0*/  IMAD.IADD R22, R8, 0x1, -R3 ;  /* 0x0000000108167824 */ /* 0x000fe400078e0a03 */
[----:B------:R-:W-:Y:S02]  /*14f0*/  IMAD.MOV.U32 R8, RZ, RZ, RZ ;  /* 0x000000ffff087224 */ /* 0x000fe400078e00ff */
[----:B------:R-:W-:-:S06]  /*1500*/  VIADD R9, R22, 0x7fe00000 ;  /* 0x7fe0000016097836 */ /* 0x000fcc0000000000 */
[----:B------:R-:W-:-:S10]  /*1510*/  DMUL R2, R26, R8 ;  /* 0x000000081a027228 */ /* 0x000fd40000000000 */
[----:B------:R-:W-:-:S13]  /*1520*/  FSETP.GTU.AND P0, PT, |R3|, 1.469367938527859385e-39, PT ;  /* 0x001000000300780b */ /* 0x000fda0003f0c200 */
[----:B------:R-:W-:Y:S05]  /*1530*/  @P0 BRA `(.L_x_29) ;  /* 0x0000000000940947 */ /* 0x000fea0003800000 */
[----:B------:R-:W-:Y:S01]  /*1540*/  DFMA R6, R26, -R6, R20 ;  /* 0x800000061a06722b */ /* 0x000fe20000000014 */
[----:B------:R-:W-:-:S09]  /*1550*/  IMAD.MOV.U32 R8, RZ, RZ, RZ ;  /* 0x000000ffff087224 */ /* 0x000fd200078e00ff */
[C---:B------:R-:W-:Y:S02]  /*1560*/  FSETP.NEU.AND P0, PT, R7.reuse, RZ, PT ;  /* 0x000000ff0700720b */ /* 0x040fe40003f0d000 */
[----:B------:R-:W-:-:S04]  /*1570*/  LOP3.LUT R5, R7, 0x80000000, R5, 0x48, !PT ;  /* 0x8000000007057812 */ /* 0x000fc800078e4805 */
[----:B------:R-:W-:-:S07]  /*1580*/  LOP3.LUT R9, R5, R9, RZ, 0xfc, !PT ;  /* 0x0000000905097212 */ /* 0x000fce00078efcff */
[----:B------:R-:W-:Y:S05]  /*1590*/  @!P0 BRA `(.L_x_29) ;  /* 0x00000000007c8947 */ /* 0x000fea0003800000 */
[----:B------:R-:W-:Y:S01]  /*15a0*/  IMAD.MOV R7, RZ, RZ, -R22 ;  /* 0x000000ffff077224 */ /* 0x000fe200078e0a16 */
[----:B------:R-:W-:Y:S01]  /*15b0*/  DMUL.RP R8, R26, R8 ;  /* 0x000000081a087228 */ /* 0x000fe20000008000 */
[----:B------:R-:W-:-:S06]  /*15c0*/  IMAD.MOV.U32 R6, RZ, RZ, RZ ;  /* 0x000000ffff067224 */ /* 0x000fcc00078e00ff */
[----:B------:R-:W-:-:S03]  /*15d0*/  DFMA R6, R2, -R6, R26 ;  /* 0x800000060206722b */ /* 0x000fc6000000001a */
[----:B------:R-:W-:-:S03]  /*15e0*/  LOP3.LUT R5, R9, R5, RZ, 0x3c, !PT ;  /* 0x0000000509057212 */ /* 0x000fc600078e3cff */
[----:B------:R-:W-:-:S04]  /*15f0*/  IADD3 R6, PT, PT, -R22, -0x43300000, RZ ;  /* 0xbcd0000016067810 */ /* 0x000fc80007ffe1ff */
[----:B------:R-:W-:-:S04]  /*1600*/  FSETP.NEU.AND P0, PT, |R7|, R6, PT ;  /* 0x000000060700720b */ /* 0x000fc80003f0d200 */
[----:B------:R-:W-:Y:S02]  /*1610*/  FSEL R2, R8, R2, !P0 ;  /* 0x0000000208027208 */ /* 0x000fe40004000000 */
[----:B------:R-:W-:Y:S01]  /*1620*/  FSEL R3, R5, R3, !P0 ;  /* 0x0000000305037208 */ /* 0x000fe20004000000 */
[----:B------:R-:W-:Y:S06]  /*1630*/  BRA `(.L_x_29) ;  /* 0x0000000000547947 */ /* 0x000fec0003800000 */
.L_x_28:
[----:B------:R-:W-:-:S14]  /*1640*/  DSETP.NAN.AND P0, PT, R8, R8, PT ;  /* 0x000000080800722a */ /* 0x000fdc0003f08000 */
[----:B------:R-:W-:Y:S05]  /*1650*/  @P0 BRA `(.L_x_30) ;  /* 0x0000000000440947 */ /* 0x000fea0003800000 */
[----:B------:R-:W-:-:S14]  /*1660*/  DSETP.NAN.AND P0, PT, R4, R4, PT ;  /* 0x000000040400722a */ /* 0x000fdc0003f08000 */
[----:B------:R-:W-:Y:S05]  /*1670*/  @P0 BRA `(.L_x_31) ;  /* 0x0000000000300947 */ /* 0x000fea0003800000 */
[----:B------:R-:W-:Y:S01]  /*1680*/  ISETP.NE.AND P0, PT, R22, R29, PT ;  /* 0x0000001d1600720c */ /* 0x000fe20003f05270 */
[----:B------:R-:W-:Y:S02]  /*1690*/  IMAD.MOV.U32 R2, RZ, RZ, 0x0 ;  /* 0x00000000ff027424 */ /* 0x000fe400078e00ff */
[----:B------:R-:W-:-:S10]  /*16a0*/  IMAD.MOV.U32 R3, RZ, RZ, -0x80000 ;  /* 0xfff80000ff037424 */ /* 0x000fd400078e00ff */
[----:B------:R-:W-:Y:S05]  /*16b0*/  @!P0 BRA `(.L_x_29) ;  /* 0x0000000000348947 */ /* 0x000fea0003800000 */
[----:B------:R-:W-:Y:S02]  /*16c0*/  ISETP.NE.AND P0, PT, R22, 0x7ff00000, PT ;  /* 0x7ff000001600780c */ /* 0x000fe40003f05270 */
[----:B------:R-:W-:Y:S02]  /*16d0*/  LOP3.LUT R3, R9, 0x80000000, R5, 0x48, !PT ;  /* 0x8000000009037812 */ /* 0x000fe400078e4805 */
[----:B------:R-:W-:-:S13]  /*16e0*/  ISETP.EQ.OR P0, PT, R29, RZ, !P0 ;  /* 0x000000ff1d00720c */ /* 0x000fda0004702670 */
[----:B------:R-:W-:Y:S01]  /*16f0*/  @P0 LOP3.LUT R4, R3, 0x7ff00000, RZ, 0xfc, !PT ;  /* 0x7ff0000003040812 */ /* 0x000fe200078efcff */
[----:B------:R-:W-:Y:S02]  /*1700*/  @!P0 IMAD.MOV.U32 R2, RZ, RZ, RZ ;  /* 0x000000ffff028224 */ /* 0x000fe400078e00ff */
[----:B------:R-:W-:Y:S02]  /*1710*/  @P0 IMAD.MOV.U32 R2, RZ, RZ, RZ ;  /* 0x000000ffff020224 */ /* 0x000fe400078e00ff */
[----:B------:R-:W-:Y:S01]  /*1720*/  @P0 IMAD.MOV.U32 R3, RZ, RZ, R4 ;  /* 0x000000ffff030224 */ /* 0x000fe200078e0004 */
[----:B------:R-:W-:Y:S06]  /*1730*/  BRA `(.L_x_29) ;  /* 0x0000000000147947 */ /* 0x000fec0003800000 */
.L_x_31:
[----:B------:R-:W-:Y:S01]  /*1740*/  LOP3.LUT R3, R5, 0x80000, RZ, 0xfc, !PT ;  /* 0x0008000005037812 */ /* 0x000fe200078efcff */
[----:B------:R-:W-:Y:S01]  /*1750*/  IMAD.MOV.U32 R2, RZ, RZ, R4 ;  /* 0x000000ffff027224 */ /* 0x000fe200078e0004 */
[----:B------:R-:W-:Y:S06]  /*1760*/  BRA `(.L_x_29) ;  /* 0x0000000000087947 */ /* 0x000fec0003800000 */
.L_x_30:
[----:B------:R-:W-:Y:S01]  /*1770*/  LOP3.LUT R3, R9, 0x80000, RZ, 0xfc, !PT ;  /* 0x0008000009037812 */ /* 0x000fe200078efcff */
[----:B------:R-:W-:-:S07]  /*1780*/  IMAD.MOV.U32 R2, RZ, RZ, R8 ;  /* 0x000000ffff027224 */ /* 0x000fce00078e0008 */
.L_x_29:
[----:B------:R-:W-:Y:S05]  /*1790*/  BSYNC.RECONVERGENT B2 ;  /* 0x0000000000027941 */ /* 0x000fea0003800200 */
.L_x_27:
[----:B------:R-:W-:Y:S02]  /*17a0*/  IMAD.MOV.U32 R4, RZ, RZ, R2 ;  /* 0x000000ffff047224 */ /* 0x000fe400078e0002 */
[----:B------:R-:W-:Y:S02]  /*17b0*/  IMAD.MOV.U32 R5, RZ, RZ, R3 ;  /* 0x000000ffff057224 */ /* 0x000fe400078e0003 */
[----:B------:R-:W-:Y:S02]  /*17c0*/  IMAD.MOV.U32 R2, RZ, RZ, R0 ;  /* 0x000000ffff027224 */ /* 0x000fe400078e0000 */
[----:B------:R-:W-:-:S04]  /*17d0*/  IMAD.MOV.U32 R3, RZ, RZ, 0x0 ;  /* 0x00000000ff037424 */ /* 0x000fc800078e00ff */
[----:B------:R-:W-:Y:S05]  /*17e0*/  RET.REL.NODEC R2 `(_Z8set_jetsP9PseudoJet) ;  /* 0xffffffe802047950 */ /* 0x000fea0003c3ffff */
.L_x_32:
        /* <DEDUP_REMOVED lines=9> */
.L_x_33:


//--------------------- .nv.global.init           --------------------------
	.section	.nv.global.init,"aw",@progbits
.nv.global.init:
	.type		$str$1,@object
	.size		$str$1,($str - $str$1)
$str$1:
        /*0000*/ 	.byte	0x25, 0x31, 0x35, 0x2e, 0x38, 0x65, 0x0a, 0x00
	.type		$str,@object
	.size		$str,(.L_0 - $str)
$str:
        /*0008*/ 	.byte	0x25, 0x64, 0x20, 0x25, 0x31, 0x30, 0x2e, 0x35, 0x66, 0x0a, 0x00
.L_0:


//--------------------- .nv.shared.reserved.0     --------------------------
	.section	.nv.shared.reserved.0,"aw",@nobits
	.weak		__nv_reservedSMEM_offset_0_alias
	.size		__nv_reservedSMEM_offset_0_alias, 0, 64
	.other		__nv_reservedSMEM_offset_0_alias,@"STO_CUDA_RESERVED_SHARED STV_DEFAULT"
__nv_reservedSMEM_offset_0_alias:
	.zero		0
	.zero		64


//--------------------- .nv.constant0._Z13reduction_minP9PseudoJetPdi --------------------------
	.section	.nv.constant0._Z13reduction_minP9PseudoJetPdi,"a",@progbits
	.sectionflags	@""
	.align	4
.nv.constant0._Z13reduction_minP9PseudoJetPdi:
	.zero		916


//--------------------- .nv.constant0._Z13set_distancesP9PseudoJetPdi --------------------------
	.section	.nv.constant0._Z13set_distancesP9PseudoJetPdi,"a",@progbits
	.sectionflags	@""
	.align	4
.nv.constant0._Z13set_distancesP9PseudoJetPdi:
	.zero		916


//--------------------- .nv.constant0._Z8set_jetsP9PseudoJet --------------------------
	.section	.nv.constant0._Z8set_jetsP9PseudoJet,"a",@progbits
	.sectionflags	@""
	.align	4
.nv.constant0._Z8set_jetsP9PseudoJet:
	.zero		904


//--------------------- SYMBOLS --------------------------

	.type		.nv.reservedSmem.offset0,@object
	.size		.nv.reservedSmem.offset0,0x4
	.type		vprintf,@function
